	.target	sm_100a

	.elftype	@"ET_EXEC"


//--------------------- .note.nv.tkinfo           --------------------------
	.section	.note.nv.tkinfo,"",@"SHT_NOTE"
	.sectionflags	@"SHF_NOTE_NV_TKINFO"
	.tkinfo
        /*0018*/ 	.word	0x00000002
        /*0030*/ 	.string	""
        /*0030*/ 	.string	"ptxas"
        /*0030*/ 	.string	"Cuda compilation tools, release 13.0, V13.0.88"
        /*0030*/ 	.string	"Build cuda_13.0.r13.0/compiler.36424714_0"
        /*0030*/ 	.string	"-arch sm_100a -m 64 "



//--------------------- .note.nv.cuinfo           --------------------------
	.section	.note.nv.cuinfo,"",@"SHT_NOTE"
	.sectionflags	@"SHF_NOTE_NV_CUINFO"
        /*0018*/ 	.short	0x0002
        /*001a*/ 	.short	0x0064
        /*001c*/ 	.short	0x0082
	.zero		2


//--------------------- .nv.info                  --------------------------
	.section	.nv.info,"",@"SHT_CUDA_INFO"
	.align	4


	//----- nvinfo : EIATTR_REGCOUNT
	.align		4
        /*0000*/ 	.byte	0x04, 0x2f
        /*0002*/ 	.short	(.L_19 - .L_18)
	.align		4
.L_18:
        /*0004*/ 	.word	index@(_ZN7cutlass13device_kernelINS_4gemm6kernel13GemmUniversalIN4cute5tupleIJiiiiEEENS1_10collective13CollectiveMmaINS1_35MainloopSm100TmaUmmaWarpSpecializedILi16ELi2ELi4ENS5_IJNS4_1CILi4EEENSA_ILi2EEENSA_ILi1EEEEEEEENS5_IJNSA_ILi256EEENSA_ILi128EEENSA_ILi64EEEEEENS_12float_e4m3_tENS5_IJlSD_lEEESK_SL_NS4_8TiledMMAINS4_8MMA_AtomIJNS4_10MMA_TraitsINS4_25SM100_MMA_F8F6F4_2x1SM_SSEJSK_SK_fSG_SH_NS4_17integral_constantINS4_4UMMA5MajorELSS_0EEEST_NSQ_INSR_7ScaleInELSU_0EEESV_EEEEEENS4_6LayoutINS5_IJSD_SD_SD_EEENS5_IJNSA_ILi0EEES10_S10_EEEEENS5_IJNS4_10UnderscoreES13_S13_EEEEENS4_28SM100_TMA_2SM_LOAD_MULTICASTENS4_14ComposedLayoutINS4_7SwizzleILi2ELi4ELi3EEENS4_18smem_ptr_flag_bitsILi8EEENSY_INS5_IJNSA_ILi8EEESI_EEENS5_IJSI_SD_EEEEEEEvNS4_8identityES16_S1G_vS1H_EENS_8epilogue10collective18CollectiveEpilogueINS1J_23Sm100TmaWarpSpecializedILi2ELi2ELi64ELb0ELb0EEEJNS5_IJSH_SH_SI_EEENS5_IJNSY_ISH_SD_EENSY_ISI_SD_EEEEESK_SL_SK_SL_NS1J_6fusion15FusionCallbacksIS1N_NS1S_17LinearCombinationISK_fSK_fLNS_15FloatRoundStyleE2EEES1O_S1R_JEEENS4_5SM1004TMEM4LOAD26SM100_TMEM_LOAD_32dp32b64xENS4_13SM90_TMA_LOADES1G_NS4_39AutoVectorizingCopyWithAssumedAlignmentILi128EEENS4_14SM90_TMA_STOREES1G_S24_S24_EEEvvEEEEvNT_6ParamsE)
        /*0008*/ 	.word	0x000000d0


	//----- nvinfo : EIATTR_FRAME_SIZE
	.align		4
.L_19:
        /*000c*/ 	.byte	0x04, 0x11
        /*000e*/ 	.short	(.L_21 - .L_20)
	.align		4
.L_20:
        /*0010*/ 	.word	index@($__internal_2_$__cuda_sm10x_tcgen05_guardrail_trap_unallocated_columns_being_dealloced)
        /*0014*/ 	.word	0x00000000


	//----- nvinfo : EIATTR_FRAME_SIZE
	.align		4
.L_21:
        /*0018*/ 	.byte	0x04, 0x11
        /*001a*/ 	.short	(.L_23 - .L_22)
	.align		4
.L_22:
        /*001c*/ 	.word	index@($__internal_1_$__cuda_sm10x_tcgen05_guardrail_trap_phase_invalid_during_alloc)
        /*0020*/ 	.word	0x00000000


	//----- nvinfo : EIATTR_FRAME_SIZE
	.align		4
.L_23:
        /*0024*/ 	.byte	0x04, 0x11
        /*0026*/ 	.short	(.L_25 - .L_24)
	.align		4
.L_24:
        /*0028*/ 	.word	index@($__internal_0_$__cuda_sm10x_tcgen05_guardrail_trap_col_being_dealloced_not_returned_by_alloc)
        /*002c*/ 	.word	0x00000000


	//----- nvinfo : EIATTR_FRAME_SIZE
	.align		4
.L_25:
        /*0030*/ 	.byte	0x04, 0x11
        /*0032*/ 	.short	(.L_27 - .L_26)
	.align		4
.L_26:
        /*0034*/ 	.word	index@(_ZN7cutlass13device_kernelINS_4gemm6kernel13GemmUniversalIN4cute5tupleIJiiiiEEENS1_10collective13CollectiveMmaINS1_35MainloopSm100TmaUmmaWarpSpecializedILi16ELi2ELi4ENS5_IJNS4_1CILi4EEENSA_ILi2EEENSA_ILi1EEEEEEEENS5_IJNSA_ILi256EEENSA_ILi128EEENSA_ILi64EEEEEENS_12float_e4m3_tENS5_IJlSD_lEEESK_SL_NS4_8TiledMMAINS4_8MMA_AtomIJNS4_10MMA_TraitsINS4_25SM100_MMA_F8F6F4_2x1SM_SSEJSK_SK_fSG_SH_NS4_17integral_constantINS4_4UMMA5MajorELSS_0EEEST_NSQ_INSR_7ScaleInELSU_0EEESV_EEEEEENS4_6LayoutINS5_IJSD_SD_SD_EEENS5_IJNSA_ILi0EEES10_S10_EEEEENS5_IJNS4_10UnderscoreES13_S13_EEEEENS4_28SM100_TMA_2SM_LOAD_MULTICASTENS4_14ComposedLayoutINS4_7SwizzleILi2ELi4ELi3EEENS4_18smem_ptr_flag_bitsILi8EEENSY_INS5_IJNSA_ILi8EEESI_EEENS5_IJSI_SD_EEEEEEEvNS4_8identityES16_S1G_vS1H_EENS_8epilogue10collective18CollectiveEpilogueINS1J_23Sm100TmaWarpSpecializedILi2ELi2ELi64ELb0ELb0EEEJNS5_IJSH_SH_SI_EEENS5_IJNSY_ISH_SD_EENSY_ISI_SD_EEEEESK_SL_SK_SL_NS1J_6fusion15FusionCallbacksIS1N_NS1S_17LinearCombinationISK_fSK_fLNS_15FloatRoundStyleE2EEES1O_S1R_JEEENS4_5SM1004TMEM4LOAD26SM100_TMEM_LOAD_32dp32b64xENS4_13SM90_TMA_LOADES1G_NS4_39AutoVectorizingCopyWithAssumedAlignmentILi128EEENS4_14SM90_TMA_STOREES1G_S24_S24_EEEvvEEEEvNT_6ParamsE)
        /*0038*/ 	.word	0x00000000


	//----- nvinfo : EIATTR_MIN_STACK_SIZE
	.align		4
.L_27:
        /*003c*/ 	.byte	0x04, 0x12
        /*003e*/ 	.short	(.L_29 - .L_28)
	.align		4
.L_28:
        /*0040*/ 	.word	index@(_ZN7cutlass13device_kernelINS_4gemm6kernel13GemmUniversalIN4cute5tupleIJiiiiEEENS1_10collective13CollectiveMmaINS1_35MainloopSm100TmaUmmaWarpSpecializedILi16ELi2ELi4ENS5_IJNS4_1CILi4EEENSA_ILi2EEENSA_ILi1EEEEEEEENS5_IJNSA_ILi256EEENSA_ILi128EEENSA_ILi64EEEEEENS_12float_e4m3_tENS5_IJlSD_lEEESK_SL_NS4_8TiledMMAINS4_8MMA_AtomIJNS4_10MMA_TraitsINS4_25SM100_MMA_F8F6F4_2x1SM_SSEJSK_SK_fSG_SH_NS4_17integral_constantINS4_4UMMA5MajorELSS_0EEEST_NSQ_INSR_7ScaleInELSU_0EEESV_EEEEEENS4_6LayoutINS5_IJSD_SD_SD_EEENS5_IJNSA_ILi0EEES10_S10_EEEEENS5_IJNS4_10UnderscoreES13_S13_EEEEENS4_28SM100_TMA_2SM_LOAD_MULTICASTENS4_14ComposedLayoutINS4_7SwizzleILi2ELi4ELi3EEENS4_18smem_ptr_flag_bitsILi8EEENSY_INS5_IJNSA_ILi8EEESI_EEENS5_IJSI_SD_EEEEEEEvNS4_8identityES16_S1G_vS1H_EENS_8epilogue10collective18CollectiveEpilogueINS1J_23Sm100TmaWarpSpecializedILi2ELi2ELi64ELb0ELb0EEEJNS5_IJSH_SH_SI_EEENS5_IJNSY_ISH_SD_EENSY_ISI_SD_EEEEESK_SL_SK_SL_NS1J_6fusion15FusionCallbacksIS1N_NS1S_17LinearCombinationISK_fSK_fLNS_15FloatRoundStyleE2EEES1O_S1R_JEEENS4_5SM1004TMEM4LOAD26SM100_TMEM_LOAD_32dp32b64xENS4_13SM90_TMA_LOADES1G_NS4_39AutoVectorizingCopyWithAssumedAlignmentILi128EEENS4_14SM90_TMA_STOREES1G_S24_S24_EEEvvEEEEvNT_6ParamsE)
        /*0044*/ 	.word	0x00000000
.L_29:


//--------------------- .nv.compat                --------------------------
	.section	.nv.compat,"",@"SHT_CUDA_COMPAT_INFO"
	.align	4
        /*0000*/ 	.byte	0x02, 0x09, 0x01, 0x00, 0x02, 0x02, 0x02, 0x00, 0x02, 0x05, 0x05, 0x00, 0x03, 0x07, 0x01, 0x01
        /*0010*/ 	.byte	0x02, 0x03, 0x01, 0x00, 0x02, 0x06, 0x01, 0x00, 0x04, 0x0b, 0x08, 0x00, 0x09, 0x00, 0x00, 0x00
        /*0020*/ 	.byte	0x00, 0x00, 0x00, 0x00


//--------------------- .nv.info._ZN7cutlass13device_kernelINS_4gemm6kernel13GemmUniversalIN4cute5tupleIJiiiiEEENS1_10collective13CollectiveMmaINS1_35MainloopSm100TmaUmmaWarpSpecializedILi16ELi2ELi4ENS5_IJNS4_1CILi4EEENSA_ILi2EEENSA_ILi1EEEEEEEENS5_IJNSA_ILi256EEENSA_ILi128EEENSA_ILi64EEEEEENS_12float_e4m3_tENS5_IJlSD_lEEESK_SL_NS4_8TiledMMAINS4_8MMA_AtomIJNS4_10MMA_TraitsINS4_25SM100_MMA_F8F6F4_2x1SM_SSEJSK_SK_fSG_SH_NS4_17integral_constantINS4_4UMMA5MajorELSS_0EEEST_NSQ_INSR_7ScaleInELSU_0EEESV_EEEEEENS4_6LayoutINS5_IJSD_SD_SD_EEENS5_IJNSA_ILi0EEES10_S10_EEEEENS5_IJNS4_10UnderscoreES13_S13_EEEEENS4_28SM100_TMA_2SM_LOAD_MULTICASTENS4_14ComposedLayoutINS4_7SwizzleILi2ELi4ELi3EEENS4_18smem_ptr_flag_bitsILi8EEENSY_INS5_IJNSA_ILi8EEESI_EEENS5_IJSI_SD_EEEEEEEvNS4_8identityES16_S1G_vS1H_EENS_8epilogue10collective18CollectiveEpilogueINS1J_23Sm100TmaWarpSpecializedILi2ELi2ELi64ELb0ELb0EEEJNS5_IJSH_SH_SI_EEENS5_IJNSY_ISH_SD_EENSY_ISI_SD_EEEEESK_SL_SK_SL_NS1J_6fusion15FusionCallbacksIS1N_NS1S_17LinearCombinationISK_fSK_fLNS_15FloatRoundStyleE2EEES1O_S1R_JEEENS4_5SM1004TMEM4LOAD26SM100_TMEM_LOAD_32dp32b64xENS4_13SM90_TMA_LOADES1G_NS4_39AutoVectorizingCopyWithAssumedAlignmentILi128EEENS4_14SM90_TMA_STOREES1G_S24_S24_EEEvvEEEEvNT_6ParamsE --------------------------
	.section	.nv.info._ZN7cutlass13device_kernelINS_4gemm6kernel13GemmUniversalIN4cute5tupleIJiiiiEEENS1_10collective13CollectiveMmaINS1_35MainloopSm100TmaUmmaWarpSpecializedILi16ELi2ELi4ENS5_IJNS4_1CILi4EEENSA_ILi2EEENSA_ILi1EEEEEEEENS5_IJNSA_ILi256EEENSA_ILi128EEENSA_ILi64EEEEEENS_12float_e4m3_tENS5_IJlSD_lEEESK_SL_NS4_8TiledMMAINS4_8MMA_AtomIJNS4_10MMA_TraitsINS4_25SM100_MMA_F8F6F4_2x1SM_SSEJSK_SK_fSG_SH_NS4_17integral_constantINS4_4UMMA5MajorELSS_0EEEST_NSQ_INSR_7ScaleInELSU_0EEESV_EEEEEENS4_6LayoutINS5_IJSD_SD_SD_EEENS5_IJNSA_ILi0EEES10_S10_EEEEENS5_IJNS4_10UnderscoreES13_S13_EEEEENS4_28SM100_TMA_2SM_LOAD_MULTICASTENS4_14ComposedLayoutINS4_7SwizzleILi2ELi4ELi3EEENS4_18smem_ptr_flag_bitsILi8EEENSY_INS5_IJNSA_ILi8EEESI_EEENS5_IJSI_SD_EEEEEEEvNS4_8identityES16_S1G_vS1H_EENS_8epilogue10collective18CollectiveEpilogueINS1J_23Sm100TmaWarpSpecializedILi2ELi2ELi64ELb0ELb0EEEJNS5_IJSH_SH_SI_EEENS5_IJNSY_ISH_SD_EENSY_ISI_SD_EEEEESK_SL_SK_SL_NS1J_6fusion15FusionCallbacksIS1N_NS1S_17LinearCombinationISK_fSK_fLNS_15FloatRoundStyleE2EEES1O_S1R_JEEENS4_5SM1004TMEM4LOAD26SM100_TMEM_LOAD_32dp32b64xENS4_13SM90_TMA_LOADES1G_NS4_39AutoVectorizingCopyWithAssumedAlignmentILi128EEENS4_14SM90_TMA_STOREES1G_S24_S24_EEEvvEEEEvNT_6ParamsE,"",@"SHT_CUDA_INFO"
	.sectionflags	@""
	.align	4


	//----- nvinfo : EIATTR_CUDA_API_VERSION
	.align		4
        /*0000*/ 	.byte	0x04, 0x37
        /*0002*/ 	.short	(.L_31 - .L_30)
.L_30:
        /*0004*/ 	.word	0x00000082


	//----- nvinfo : EIATTR_KPARAM_INFO
	.align		4
.L_31:
        /*0008*/ 	.byte	0x04, 0x17
        /*000a*/ 	.short	(.L_33 - .L_32)
.L_32:
        /*000c*/ 	.word	0x00000000
        /*0010*/ 	.short	0x0000
        /*0012*/ 	.short	0x0000
        /*0014*/ 	.byte	0x00, 0xf0, 0x01, 0x20


	//----- nvinfo : EIATTR_AT_ENTRY_FRAGMENTS
	.align		4
.L_33:
        /*0018*/ 	.byte	0x04, 0x4f
        /*001a*/ 	.short	(.L_35 - .L_34)


	//   ....[0]....
.L_34:
        /*001c*/ 	.word	0x00000007


	//----- nvinfo : EIATTR_RESERVED_SMEM_USED
	.align		4
.L_35:
        /*0020*/ 	.byte	0x01, 0x41
	.zero		2


	//----- nvinfo : EIATTR_SPARSE_MMA_MASK
	.align		4
        /*0024*/ 	.byte	0x03, 0x50
        /*0026*/ 	.short	0x0000


	//----- nvinfo : EIATTR_TCGEN05_2CTA_USED
	.align		4
        /*0028*/ 	.byte	0x01, 0x52
	.zero		2


	//----- nvinfo : EIATTR_MAXREG_COUNT
	.align		4
        /*002c*/ 	.byte	0x03, 0x1b
        /*002e*/ 	.short	0x00ff


	//----- nvinfo : EIATTR_NUM_BARRIERS
	.align		4
        /*0030*/ 	.byte	0x02, 0x4c
        /*0032*/ 	.byte	0x07
	.zero		1


	//----- nvinfo : EIATTR_EXTERNS
	.align		4
        /*0034*/ 	.byte	0x04, 0x0f
        /*0036*/ 	.short	(.L_37 - .L_36)


	//   ....[0]....
	.align		4
.L_36:
        /*0038*/ 	.word	index@(__assertfail)


	//----- nvinfo : EIATTR_MERCURY_ISA_VERSION
	.align		4
.L_37:
        /*003c*/ 	.byte	0x03, 0x5f
        /*003e*/ 	.short	0x0101


	//----- nvinfo : EIATTR_INT_WARP_WIDE_INSTR_OFFSETS
	.align		4
        /*0040*/ 	.byte	0x04, 0x31
        /*0042*/ 	.short	(.L_39 - .L_38)


	//   ....[0]....
.L_38:
        /*0044*/ 	.word	0x00000ed0


	//   ....[1]....
        /*0048*/ 	.word	0x00000f70


	//   ....[2]....
        /*004c*/ 	.word	0x00004b50


	//   ....[3]....
        /*0050*/ 	.word	0x00004b70


	//   ....[4]....
        /*0054*/ 	.word	0x00004ba0


	//   ....[5]....
        /*0058*/ 	.word	0x000056d0


	//   ....[6]....
        /*005c*/ 	.word	0x00005740


	//   ....[7]....
        /*0060*/ 	.word	0x00005810


	//   ....[8]....
        /*0064*/ 	.word	0x000058c0


	//----- nvinfo : EIATTR_COOP_GROUP_MASK_REGIDS
	.align		4
.L_39:
        /*0068*/ 	.byte	0x04, 0x29
        /*006a*/ 	.short	(.L_41 - .L_40)


	//   ....[0]....
.L_40:
        /*006c*/ 	.word	0xffffffff


	//   ....[1]....
        /*0070*/ 	.word	0xffffffff


	//   ....[2]....
        /*0074*/ 	.word	0xffffffff


	//   ....[3]....
        /*0078*/ 	.word	0xffffffff


	//   ....[4]....
        /*007c*/ 	.word	0xffffffff


	//   ....[5]....
        /*0080*/ 	.word	0xffffffff


	//   ....[6]....
        /*0084*/ 	.word	0xffffffff


	//   ....[7]....
        /*0088*/ 	.word	0xffffffff


	//   ....[8]....
        /*008c*/ 	.word	0xffffffff


	//   ....[9]....
        /*0090*/ 	.word	0xffffffff


	//   ....[10]....
        /*0094*/ 	.word	0xffffffff


	//   ....[11]....
        /*0098*/ 	.word	0xffffffff


	//   ....[12]....
        /*009c*/ 	.word	0xffffffff


	//   ....[13]....
        /*00a0*/ 	.word	0xffffffff


	//----- nvinfo : EIATTR_COOP_GROUP_INSTR_OFFSETS
	.align		4
.L_41:
        /*00a4*/ 	.byte	0x04, 0x28
        /*00a6*/ 	.short	(.L_43 - .L_42)


	//   ....[0]....
.L_42:
        /*00a8*/ 	.word	0x000000b0


	//   ....[1]....
        /*00ac*/ 	.word	0x00000510


	//   ....[2]....
        /*00b0*/ 	.word	0x00000880


	//   ....[3]....
        /*00b4*/ 	.word	0x000009d0


	//   ....[4]....
        /*00b8*/ 	.word	0x00000ac0


	//   ....[5]....
        /*00bc*/ 	.word	0x00000c20


	//   ....[6]....
        /*00c0*/ 	.word	0x00000db0


	//   ....[7]....
        /*00c4*/ 	.word	0x00000ff0


	//   ....[8]....
        /*00c8*/ 	.word	0x000024b0


	//   ....[9]....
        /*00cc*/ 	.word	0x00003a10


	//   ....[10]....
        /*00d0*/ 	.word	0x00003ee0


	//   ....[11]....
        /*00d4*/ 	.word	0x00003f10


	//   ....[12]....
        /*00d8*/ 	.word	0x00004a50


	//   ....[13]....
        /*00dc*/ 	.word	0x00004c60


	//----- nvinfo : EIATTR_VRC_CTA_INIT_COUNT
	.align		4
.L_43:
        /*00e0*/ 	.byte	0x02, 0x4a
        /*00e2*/ 	.byte	0x80
	.zero		1


	//----- nvinfo : EIATTR_SYSCALL_OFFSETS
	.align		4
        /*00e4*/ 	.byte	0x04, 0x46
        /*00e6*/ 	.short	(.L_45 - .L_44)


	//   ....[0]....
.L_44:
        /*00e8*/ 	.word	0x000064c0


	//   ....[1]....
        /*00ec*/ 	.word	0x00006600


	//   ....[2]....
        /*00f0*/ 	.word	0x00006e50


	//   ....[3]....
        /*00f4*/ 	.word	0x00008460


	//----- nvinfo : EIATTR_MBARRIER_INSTR_OFFSETS
	.align		4
.L_45:
        /*00f8*/ 	.byte	0x04, 0x39
        /*00fa*/ 	.short	(.L_47 - .L_46)


	//   ....[0]....
.L_46:
        /*00fc*/ 	.word	0x00000660
        /*0100*/ 	.word	0x000000ff
        /*0104*/ 	.word	0x00000000
        /*0108*/ 	.short	0x0100
        /*010a*/ 	.byte	0x04
	.zero		1


	//   ....[1]....
        /*010c*/ 	.word	0x00000670
        /*0110*/ 	.word	0x000000ff
        /*0114*/ 	.word	0x00000080
        /*0118*/ 	.short	0x0100
        /*011a*/ 	.byte	0x04
	.zero		1


	//   ....[2]....
        /*011c*/ 	.word	0x00000680
        /*0120*/ 	.word	0x000000ff
        /*0124*/ 	.word	0x00000008
        /*0128*/ 	.short	0x0100
        /*012a*/ 	.byte	0x04
	.zero		1


	//   ....[3]....
        /*012c*/ 	.word	0x00000690
        /*0130*/ 	.word	0x000000ff
        /*0134*/ 	.word	0x00000088
        /*0138*/ 	.short	0x0100
        /*013a*/ 	.byte	0x04
	.zero		1


	//   ....[4]....
        /*013c*/ 	.word	0x000006a0
        /*0140*/ 	.word	0x000000ff
        /*0144*/ 	.word	0x00000010
        /*0148*/ 	.short	0x0100
        /*014a*/ 	.byte	0x04
	.zero		1


	//   ....[5]....
        /*014c*/ 	.word	0x000006b0
        /*0150*/ 	.word	0x000000ff
        /*0154*/ 	.word	0x00000090
        /*0158*/ 	.short	0x0100
        /*015a*/ 	.byte	0x04
	.zero		1


	//   ....[6]....
        /*015c*/ 	.word	0x000006c0
        /*0160*/ 	.word	0x000000ff
        /*0164*/ 	.word	0x00000018
        /*0168*/ 	.short	0x0100
        /*016a*/ 	.byte	0x04
	.zero		1


	//   ....[7]....
        /*016c*/ 	.word	0x000006d0
        /*0170*/ 	.word	0x000000ff
        /*0174*/ 	.word	0x00000098
        /*0178*/ 	.short	0x0100
        /*017a*/ 	.byte	0x04
	.zero		1


	//   ....[8]....
        /*017c*/ 	.word	0x000006e0
        /*0180*/ 	.word	0x000000ff
        /*0184*/ 	.word	0x00000020
        /*0188*/ 	.short	0x0100
        /*018a*/ 	.byte	0x04
	.zero		1


	//   ....[9]....
        /*018c*/ 	.word	0x000006f0
        /*0190*/ 	.word	0x000000ff
        /*0194*/ 	.word	0x000000a0
        /*0198*/ 	.short	0x0100
        /*019a*/ 	.byte	0x04
	.zero		1


	//   ....[10]....
        /*019c*/ 	.word	0x00000700
        /*01a0*/ 	.word	0x000000ff
        /*01a4*/ 	.word	0x00000028
        /*01a8*/ 	.short	0x0100
        /*01aa*/ 	.byte	0x04
	.zero		1


	//   ....[11]....
        /*01ac*/ 	.word	0x00000710
        /*01b0*/ 	.word	0x000000ff
        /*01b4*/ 	.word	0x000000a8
        /*01b8*/ 	.short	0x0100
        /*01ba*/ 	.byte	0x04
	.zero		1


	//   ....[12]....
        /*01bc*/ 	.word	0x00000720
        /*01c0*/ 	.word	0x000000ff
        /*01c4*/ 	.word	0x00000030
        /*01c8*/ 	.short	0x0100
        /*01ca*/ 	.byte	0x04
	.zero		1


	//   ....[13]....
        /*01cc*/ 	.word	0x00000730
        /*01d0*/ 	.word	0x000000ff
        /*01d4*/ 	.word	0x000000b0
        /*01d8*/ 	.short	0x0100
        /*01da*/ 	.byte	0x04
	.zero		1


	//   ....[14]....
        /*01dc*/ 	.word	0x00000740
        /*01e0*/ 	.word	0x000000ff
        /*01e4*/ 	.word	0x00000038
        /*01e8*/ 	.short	0x0100
        /*01ea*/ 	.byte	0x04
	.zero		1


	//   ....[15]....
        /*01ec*/ 	.word	0x00000750
        /*01f0*/ 	.word	0x000000ff
        /*01f4*/ 	.word	0x000000b8
        /*01f8*/ 	.short	0x0100
        /*01fa*/ 	.byte	0x04
	.zero		1


	//   ....[16]....
        /*01fc*/ 	.word	0x00000760
        /*0200*/ 	.word	0x000000ff
        /*0204*/ 	.word	0x00000040
        /*0208*/ 	.short	0x0100
        /*020a*/ 	.byte	0x04
	.zero		1


	//   ....[17]....
        /*020c*/ 	.word	0x00000770
        /*0210*/ 	.word	0x000000ff
        /*0214*/ 	.word	0x000000c0
        /*0218*/ 	.short	0x0100
        /*021a*/ 	.byte	0x04
	.zero		1


	//   ....[18]....
        /*021c*/ 	.word	0x00000780
        /*0220*/ 	.word	0x000000ff
        /*0224*/ 	.word	0x00000048
        /*0228*/ 	.short	0x0100
        /*022a*/ 	.byte	0x04
	.zero		1


	//   ....[19]....
        /*022c*/ 	.word	0x00000790
        /*0230*/ 	.word	0x000000ff
        /*0234*/ 	.word	0x000000c8
        /*0238*/ 	.short	0x0100
        /*023a*/ 	.byte	0x04
	.zero		1


	//   ....[20]....
        /*023c*/ 	.word	0x000007a0
        /*0240*/ 	.word	0x000000ff
        /*0244*/ 	.word	0x00000050
        /*0248*/ 	.short	0x0100
        /*024a*/ 	.byte	0x04
	.zero		1


	//   ....[21]....
        /*024c*/ 	.word	0x000007b0
        /*0250*/ 	.word	0x000000ff
        /*0254*/ 	.word	0x000000d0
        /*0258*/ 	.short	0x0100
        /*025a*/ 	.byte	0x04
	.zero		1


	//   ....[22]....
        /*025c*/ 	.word	0x000007c0
        /*0260*/ 	.word	0x000000ff
        /*0264*/ 	.word	0x00000058
        /*0268*/ 	.short	0x0100
        /*026a*/ 	.byte	0x04
	.zero		1


	//   ....[23]....
        /*026c*/ 	.word	0x000007d0
        /*0270*/ 	.word	0x000000ff
        /*0274*/ 	.word	0x000000d8
        /*0278*/ 	.short	0x0100
        /*027a*/ 	.byte	0x04
	.zero		1


	//   ....[24]....
        /*027c*/ 	.word	0x000007e0
        /*0280*/ 	.word	0x000000ff
        /*0284*/ 	.word	0x00000060
        /*0288*/ 	.short	0x0100
        /*028a*/ 	.byte	0x04
	.zero		1


	//   ....[25]....
        /*028c*/ 	.word	0x000007f0
        /*0290*/ 	.word	0x000000ff
        /*0294*/ 	.word	0x000000e0
        /*0298*/ 	.short	0x0100
        /*029a*/ 	.byte	0x04
	.zero		1


	//   ....[26]....
        /*029c*/ 	.word	0x00000800
        /*02a0*/ 	.word	0x000000ff
        /*02a4*/ 	.word	0x00000068
        /*02a8*/ 	.short	0x0100
        /*02aa*/ 	.byte	0x04
	.zero		1


	//   ....[27]....
        /*02ac*/ 	.word	0x00000810
        /*02b0*/ 	.word	0x000000ff
        /*02b4*/ 	.word	0x000000e8
        /*02b8*/ 	.short	0x0100
        /*02ba*/ 	.byte	0x04
	.zero		1


	//   ....[28]....
        /*02bc*/ 	.word	0x00000820
        /*02c0*/ 	.word	0x000000ff
        /*02c4*/ 	.word	0x00000070
        /*02c8*/ 	.short	0x0100
        /*02ca*/ 	.byte	0x04
	.zero		1


	//   ....[29]....
        /*02cc*/ 	.word	0x00000830
        /*02d0*/ 	.word	0x000000ff
        /*02d4*/ 	.word	0x000000f0
        /*02d8*/ 	.short	0x0100
        /*02da*/ 	.byte	0x04
	.zero		1


	//   ....[30]....
        /*02dc*/ 	.word	0x00000840
        /*02e0*/ 	.word	0x000000ff
        /*02e4*/ 	.word	0x00000078
        /*02e8*/ 	.short	0x0100
        /*02ea*/ 	.byte	0x04
	.zero		1


	//   ....[31]....
        /*02ec*/ 	.word	0x00000850
        /*02f0*/ 	.word	0x000000ff
        /*02f4*/ 	.word	0x000000f8
        /*02f8*/ 	.short	0x0100
        /*02fa*/ 	.byte	0x04
	.zero		1


	//   ....[32]....
        /*02fc*/ 	.word	0x00000980
        /*0300*/ 	.word	0x000000ff
        /*0304*/ 	.word	0x00000100
        /*0308*/ 	.short	0x0100
        /*030a*/ 	.byte	0x04
	.zero		1


	//   ....[33]....
        /*030c*/ 	.word	0x00000990
        /*0310*/ 	.word	0x000000ff
        /*0314*/ 	.word	0x00000110
        /*0318*/ 	.short	0x0100
        /*031a*/ 	.byte	0x04
	.zero		1


	//   ....[34]....
        /*031c*/ 	.word	0x000009a0
        /*0320*/ 	.word	0x000000ff
        /*0324*/ 	.word	0x00000108
        /*0328*/ 	.short	0x0100
        /*032a*/ 	.byte	0x04
	.zero		1


	//   ....[35]....
        /*032c*/ 	.word	0x000009b0
        /*0330*/ 	.word	0x000000ff
        /*0334*/ 	.word	0x00000118
        /*0338*/ 	.short	0x0100
        /*033a*/ 	.byte	0x04
	.zero		1


	//   ....[36]....
        /*033c*/ 	.word	0x00000a90
        /*0340*/ 	.word	0x000000ff
        /*0344*/ 	.word	0x00000120
        /*0348*/ 	.short	0x0100
        /*034a*/ 	.byte	0x06
	.zero		1


	//   ....[37]....
        /*034c*/ 	.word	0x00000aa0
        /*0350*/ 	.word	0x000000ff
        /*0354*/ 	.word	0x00000128
        /*0358*/ 	.short	0x0100
        /*035a*/ 	.byte	0x06
	.zero		1


	//   ....[38]....
        /*035c*/ 	.word	0x00000bd0
        /*0360*/ 	.word	0x000000ff
        /*0364*/ 	.word	0x00000130
        /*0368*/ 	.short	0x0100
        /*036a*/ 	.byte	0x06
	.zero		1


	//   ....[39]....
        /*036c*/ 	.word	0x00000be0
        /*0370*/ 	.word	0x000000ff
        /*0374*/ 	.word	0x00000140
        /*0378*/ 	.short	0x0100
        /*037a*/ 	.byte	0x06
	.zero		1


	//   ....[40]....
        /*037c*/ 	.word	0x00000bf0
        /*0380*/ 	.word	0x000000ff
        /*0384*/ 	.word	0x00000138
        /*0388*/ 	.short	0x0100
        /*038a*/ 	.byte	0x06
	.zero		1


	//   ....[41]....
        /*038c*/ 	.word	0x00000c00
        /*0390*/ 	.word	0x000000ff
        /*0394*/ 	.word	0x00000148
        /*0398*/ 	.short	0x0100
        /*039a*/ 	.byte	0x06
	.zero		1


	//   ....[42]....
        /*039c*/ 	.word	0x00000d20
        /*03a0*/ 	.word	0x000000ff
        /*03a4*/ 	.word	0x00000150
        /*03a8*/ 	.short	0x0100
        /*03aa*/ 	.byte	0x04
	.zero		1


	//   ....[43]....
        /*03ac*/ 	.word	0x00000d30
        /*03b0*/ 	.word	0x000000ff
        /*03b4*/ 	.word	0x00000170
        /*03b8*/ 	.short	0x0100
        /*03ba*/ 	.byte	0x04
	.zero		1


	//   ....[44]....
        /*03bc*/ 	.word	0x00000d40
        /*03c0*/ 	.word	0x000000ff
        /*03c4*/ 	.word	0x00000158
        /*03c8*/ 	.short	0x0100
        /*03ca*/ 	.byte	0x04
	.zero		1


	//   ....[45]....
        /*03cc*/ 	.word	0x00000d50
        /*03d0*/ 	.word	0x000000ff
        /*03d4*/ 	.word	0x00000178
        /*03d8*/ 	.short	0x0100
        /*03da*/ 	.byte	0x04
	.zero		1


	//   ....[46]....
        /*03dc*/ 	.word	0x00000d60
        /*03e0*/ 	.word	0x000000ff
        /*03e4*/ 	.word	0x00000160
        /*03e8*/ 	.short	0x0100
        /*03ea*/ 	.byte	0x04
	.zero		1


	//   ....[47]....
        /*03ec*/ 	.word	0x00000d70
        /*03f0*/ 	.word	0x000000ff
        /*03f4*/ 	.word	0x00000180
        /*03f8*/ 	.short	0x0100
        /*03fa*/ 	.byte	0x04
	.zero		1


	//   ....[48]....
        /*03fc*/ 	.word	0x00000d80
        /*0400*/ 	.word	0x000000ff
        /*0404*/ 	.word	0x00000168
        /*0408*/ 	.short	0x0100
        /*040a*/ 	.byte	0x04
	.zero		1


	//   ....[49]....
        /*040c*/ 	.word	0x00000d90
        /*0410*/ 	.word	0x000000ff
        /*0414*/ 	.word	0x00000188
        /*0418*/ 	.short	0x0100
        /*041a*/ 	.byte	0x04
	.zero		1


	//   ....[50]....
        /*041c*/ 	.word	0x00000e80
        /*0420*/ 	.word	0x000000ff
        /*0424*/ 	.word	0x00000190
        /*0428*/ 	.short	0x0100
        /*042a*/ 	.byte	0x04
	.zero		1


	//   ....[51]....
        /*042c*/ 	.word	0x00000e90
        /*0430*/ 	.word	0x000000ff
        /*0434*/ 	.word	0x000001a0
        /*0438*/ 	.short	0x0100
        /*043a*/ 	.byte	0x04
	.zero		1


	//   ....[52]....
        /*043c*/ 	.word	0x00000ea0
        /*0440*/ 	.word	0x000000ff
        /*0444*/ 	.word	0x00000198
        /*0448*/ 	.short	0x0100
        /*044a*/ 	.byte	0x04
	.zero		1


	//   ....[53]....
        /*044c*/ 	.word	0x00000eb0
        /*0450*/ 	.word	0x000000ff
        /*0454*/ 	.word	0x000001a8
        /*0458*/ 	.short	0x0100
        /*045a*/ 	.byte	0x04
	.zero		1


	//   ....[54]....
        /*045c*/ 	.word	0x00000fb0
        /*0460*/ 	.word	0x000000ff
        /*0464*/ 	.word	0x000001b0
        /*0468*/ 	.short	0x0100
        /*046a*/ 	.byte	0x06
	.zero		1


	//   ....[55]....
        /*046c*/ 	.word	0x00001cf0
        /*0470*/ 	.word	0x00000000
        /*0474*/ 	.word	0x000001a0
        /*0478*/ 	.short	0x010a
        /*047a*/ 	.byte	0xff
	.zero		1


	//   ....[56]....
        /*047c*/ 	.word	0x00001d10
        /*0480*/ 	.word	0x00000000
        /*0484*/ 	.word	0x00000190
        /*0488*/ 	.short	0x0101
        /*048a*/ 	.byte	0xff
	.zero		1


	//   ....[57]....
        /*048c*/ 	.word	0x00001dc0
        /*0490*/ 	.word	0x000000ff
        /*0494*/ 	.word	0x00000080
        /*0498*/ 	.short	0x010a
        /*049a*/ 	.byte	0x04
	.zero		1


	//   ....[58]....
        /*049c*/ 	.word	0x00001e90
        /*04a0*/ 	.word	0x000000ff
        /*04a4*/ 	.word	0x00000080
        /*04a8*/ 	.short	0x010a
        /*04aa*/ 	.byte	0x21
	.zero		1


	//   ....[59]....
        /*04ac*/ 	.word	0x00002040
        /*04b0*/ 	.word	0x000000ff
        /*04b4*/ 	.word	0x00000080
        /*04b8*/ 	.short	0x010a
        /*04ba*/ 	.byte	0x05
	.zero		1


	//   ....[60]....
        /*04bc*/ 	.word	0x00002160
        /*04c0*/ 	.word	0x000000ff
        /*04c4*/ 	.word	0x00000128
        /*04c8*/ 	.short	0x0101
        /*04ca*/ 	.byte	0x0d
	.zero		1


	//   ....[61]....
        /*04cc*/ 	.word	0x00002180
        /*04d0*/ 	.word	0x000000ff
        /*04d4*/ 	.word	0x00000080
        /*04d8*/ 	.short	0x010a
        /*04da*/ 	.byte	0x04
	.zero		1


	//   ....[62]....
        /*04dc*/ 	.word	0x00002200
        /*04e0*/ 	.word	0x000000ff
        /*04e4*/ 	.word	0x00000080
        /*04e8*/ 	.short	0x010a
        /*04ea*/ 	.byte	0x11
	.zero		1


	//   ....[63]....
        /*04ec*/ 	.word	0x00002390
        /*04f0*/ 	.word	0x000000ff
        /*04f4*/ 	.word	0x00000080
        /*04f8*/ 	.short	0x010a
        /*04fa*/ 	.byte	0x05
	.zero		1


	//   ....[64]....
        /*04fc*/ 	.word	0x000024e0
        /*0500*/ 	.word	0x00000003
        /*0504*/ 	.word	0x00000130
        /*0508*/ 	.short	0x010a
        /*050a*/ 	.byte	0xff
	.zero		1


	//   ....[65]....
        /*050c*/ 	.word	0x00002630
        /*0510*/ 	.word	0x00000000
        /*0514*/ 	.word	0x00000000
        /*0518*/ 	.short	0x0101
        /*051a*/ 	.byte	0xff
	.zero		1


	//   ....[66]....
        /*051c*/ 	.word	0x00002bd0
        /*0520*/ 	.word	0x000000ff
        /*0524*/ 	.word	0x00000000
        /*0528*/ 	.short	0x010a
        /*052a*/ 	.byte	0x04
	.zero		1


	//   ....[67]....
        /*052c*/ 	.word	0x00002c60
        /*0530*/ 	.word	0x000000ff
        /*0534*/ 	.word	0x00000000
        /*0538*/ 	.short	0x010a
        /*053a*/ 	.byte	0x05
	.zero		1


	//   ....[68]....
        /*053c*/ 	.word	0x00002cf0
        /*0540*/ 	.word	0x000000ff
        /*0544*/ 	.word	0x00000000
        /*0548*/ 	.short	0x010a
        /*054a*/ 	.byte	0x05
	.zero		1


	//   ....[69]....
        /*054c*/ 	.word	0x00002d80
        /*0550*/ 	.word	0x000000ff
        /*0554*/ 	.word	0x00000000
        /*0558*/ 	.short	0x010a
        /*055a*/ 	.byte	0x05
	.zero		1


	//   ....[70]....
        /*055c*/ 	.word	0x00002e10
        /*0560*/ 	.word	0x000000ff
        /*0564*/ 	.word	0x00000000
        /*0568*/ 	.short	0x010a
        /*056a*/ 	.byte	0x05
	.zero		1


	//   ....[71]....
        /*056c*/ 	.word	0x00002ea0
        /*0570*/ 	.word	0x000000ff
        /*0574*/ 	.word	0x00000000
        /*0578*/ 	.short	0x010a
        /*057a*/ 	.byte	0x05
	.zero		1


	//   ....[72]....
        /*057c*/ 	.word	0x00002f30
        /*0580*/ 	.word	0x000000ff
        /*0584*/ 	.word	0x00000000
        /*0588*/ 	.short	0x010a
        /*058a*/ 	.byte	0x05
	.zero		1


	//   ....[73]....
        /*058c*/ 	.word	0x00002fc0
        /*0590*/ 	.word	0x000000ff
        /*0594*/ 	.word	0x00000000
        /*0598*/ 	.short	0x010a
        /*059a*/ 	.byte	0x05
	.zero		1


	//   ....[74]....
        /*059c*/ 	.word	0x00003050
        /*05a0*/ 	.word	0x000000ff
        /*05a4*/ 	.word	0x00000000
        /*05a8*/ 	.short	0x010a
        /*05aa*/ 	.byte	0x05
	.zero		1


	//   ....[75]....
        /*05ac*/ 	.word	0x000030e0
        /*05b0*/ 	.word	0x000000ff
        /*05b4*/ 	.word	0x00000000
        /*05b8*/ 	.short	0x010a
        /*05ba*/ 	.byte	0x05
	.zero		1


	//   ....[76]....
        /*05bc*/ 	.word	0x00003170
        /*05c0*/ 	.word	0x000000ff
        /*05c4*/ 	.word	0x00000000
        /*05c8*/ 	.short	0x010a
        /*05ca*/ 	.byte	0x05
	.zero		1


	//   ....[77]....
        /*05cc*/ 	.word	0x00003200
        /*05d0*/ 	.word	0x000000ff
        /*05d4*/ 	.word	0x00000000
        /*05d8*/ 	.short	0x010a
        /*05da*/ 	.byte	0x05
	.zero		1


	//   ....[78]....
        /*05dc*/ 	.word	0x00003290
        /*05e0*/ 	.word	0x000000ff
        /*05e4*/ 	.word	0x00000000
        /*05e8*/ 	.short	0x010a
        /*05ea*/ 	.byte	0x05
	.zero		1


	//   ....[79]....
        /*05ec*/ 	.word	0x00003320
        /*05f0*/ 	.word	0x000000ff
        /*05f4*/ 	.word	0x00000000
        /*05f8*/ 	.short	0x010a
        /*05fa*/ 	.byte	0x05
	.zero		1


	//   ....[80]....
        /*05fc*/ 	.word	0x000033b0
        /*0600*/ 	.word	0x000000ff
        /*0604*/ 	.word	0x00000000
        /*0608*/ 	.short	0x010a
        /*060a*/ 	.byte	0x05
	.zero		1


	//   ....[81]....
        /*060c*/ 	.word	0x00003450
        /*0610*/ 	.word	0x00000000
        /*0614*/ 	.word	0x00000000
        /*0618*/ 	.short	0x010a
        /*061a*/ 	.byte	0xff
	.zero		1


	//   ....[82]....
        /*061c*/ 	.word	0x00003570
        /*0620*/ 	.word	0x00000002
        /*0624*/ 	.word	0x00000190
        /*0628*/ 	.short	0x010a
        /*062a*/ 	.byte	0xff
	.zero		1


	//   ....[83]....
        /*062c*/ 	.word	0x000035d0
        /*0630*/ 	.word	0x00000004
        /*0634*/ 	.word	0x00000000
        /*0638*/ 	.short	0x0101
        /*063a*/ 	.byte	0xff
	.zero		1


	//   ....[84]....
        /*063c*/ 	.word	0x000035f0
        /*0640*/ 	.word	0x000000ff
        /*0644*/ 	.word	0x00000140
        /*0648*/ 	.short	0x010a
        /*064a*/ 	.byte	0x04
	.zero		1


	//   ....[85]....
        /*064c*/ 	.word	0x00003710
        /*0650*/ 	.word	0x00000002
        /*0654*/ 	.word	0x00000130
        /*0658*/ 	.short	0x010a
        /*065a*/ 	.byte	0xff
	.zero		1


	//   ....[86]....
        /*065c*/ 	.word	0x00003820
        /*0660*/ 	.word	0x00000002
        /*0664*/ 	.word	0x00000000
        /*0668*/ 	.short	0x0101
        /*066a*/ 	.byte	0xff
	.zero		1


	//   ....[87]....
        /*066c*/ 	.word	0x000038b0
        /*0670*/ 	.word	0x000000ff
        /*0674*/ 	.word	0x00000140
        /*0678*/ 	.short	0x0106
        /*067a*/ 	.byte	0x04
	.zero		1


	//   ....[88]....
        /*067c*/ 	.word	0x000038d0
        /*0680*/ 	.word	0x000000ff
        /*0684*/ 	.word	0x00000140
        /*0688*/ 	.short	0x010a
        /*068a*/ 	.byte	0x04
	.zero		1


	//   ....[89]....
        /*068c*/ 	.word	0x00003960
        /*0690*/ 	.word	0x000000ff
        /*0694*/ 	.word	0x00000140
        /*0698*/ 	.short	0x0106
        /*069a*/ 	.byte	0x07
	.zero		1


	//   ....[90]....
        /*069c*/ 	.word	0x000039a0
        /*06a0*/ 	.word	0x00000000
        /*06a4*/ 	.word	0x00000140
        /*06a8*/ 	.short	0x010a
        /*06aa*/ 	.byte	0xff
	.zero		1


	//   ....[91]....
        /*06ac*/ 	.word	0x00003be0
        /*06b0*/ 	.word	0x000000ff
        /*06b4*/ 	.word	0x00000008
        /*06b8*/ 	.short	0x010a
        /*06ba*/ 	.byte	0x05
	.zero		1


	//   ....[92]....
        /*06bc*/ 	.word	0x00003c00
        /*06c0*/ 	.word	0x000000ff
        /*06c4*/ 	.word	0x00000008
        /*06c8*/ 	.short	0x010a
        /*06ca*/ 	.byte	0x05
	.zero		1


	//   ....[93]....
        /*06cc*/ 	.word	0x00003d90
        /*06d0*/ 	.word	0x000000ff
        /*06d4*/ 	.word	0x00000008
        /*06d8*/ 	.short	0x010a
        /*06da*/ 	.byte	0x05
	.zero		1


	//   ....[94]....
        /*06dc*/ 	.word	0x00003db0
        /*06e0*/ 	.word	0x000000ff
        /*06e4*/ 	.word	0x00000008
        /*06e8*/ 	.short	0x010a
        /*06ea*/ 	.byte	0x05
	.zero		1


	//   ....[95]....
        /*06ec*/ 	.word	0x00003e70
        /*06f0*/ 	.word	0x000000ff
        /*06f4*/ 	.word	0x00000000
        /*06f8*/ 	.short	0x0101
        /*06fa*/ 	.byte	0x04
	.zero		1


	//   ....[96]....
        /*06fc*/ 	.word	0x00004170
        /*0700*/ 	.word	0x00000000
        /*0704*/ 	.word	0x00000130
        /*0708*/ 	.short	0x010a
        /*070a*/ 	.byte	0xff
	.zero		1


	//   ....[97]....
        /*070c*/ 	.word	0x00004230
        /*0710*/ 	.word	0x00000000
        /*0714*/ 	.word	0x00000000
        /*0718*/ 	.short	0x0101
        /*071a*/ 	.byte	0xff
	.zero		1


	//   ....[98]....
        /*071c*/ 	.word	0x000042f0
        /*0720*/ 	.word	0x000000ff
        /*0724*/ 	.word	0x00000000
        /*0728*/ 	.short	0x010a
        /*072a*/ 	.byte	0x04
	.zero		1


	//   ....[99]....
        /*072c*/ 	.word	0x00004300
        /*0730*/ 	.word	0x000000ff
        /*0734*/ 	.word	0x00000170
        /*0738*/ 	.short	0x010a
        /*073a*/ 	.byte	0x17
	.zero		1


	//   ....[100]....
        /*073c*/ 	.word	0x000043b0
        /*0740*/ 	.word	0x000000ff
        /*0744*/ 	.word	0x00000000
        /*0748*/ 	.short	0x010a
        /*074a*/ 	.byte	0x05
	.zero		1


	//   ....[101]....
        /*074c*/ 	.word	0x000044f0
        /*0750*/ 	.word	0x000000ff
        /*0754*/ 	.word	0x00000000
        /*0758*/ 	.short	0x010a
        /*075a*/ 	.byte	0x04
	.zero		1


	//   ....[102]....
        /*075c*/ 	.word	0x00004740
        /*0760*/ 	.word	0x000000ff
        /*0764*/ 	.word	0x00000000
        /*0768*/ 	.short	0x010a
        /*076a*/ 	.byte	0x04
	.zero		1


	//   ....[103]....
        /*076c*/ 	.word	0x000047d0
        /*0770*/ 	.word	0x000000ff
        /*0774*/ 	.word	0x00000000
        /*0778*/ 	.short	0x010a
        /*077a*/ 	.byte	0x05
	.zero		1


	//   ....[104]....
        /*077c*/ 	.word	0x00004860
        /*0780*/ 	.word	0x000000ff
        /*0784*/ 	.word	0x00000000
        /*0788*/ 	.short	0x010a
        /*078a*/ 	.byte	0x05
	.zero		1


	//   ....[105]....
        /*078c*/ 	.word	0x00004900
        /*0790*/ 	.word	0x00000000
        /*0794*/ 	.word	0x00000000
        /*0798*/ 	.short	0x010a
        /*079a*/ 	.byte	0xff
	.zero		1


	//   ....[106]....
        /*079c*/ 	.word	0x00004940
        /*07a0*/ 	.word	0x00000000
        /*07a4*/ 	.word	0x00000000
        /*07a8*/ 	.short	0x010a
        /*07aa*/ 	.byte	0xff
	.zero		1


	//   ....[107]....
        /*07ac*/ 	.word	0x000049b0
        /*07b0*/ 	.word	0x000000ff
        /*07b4*/ 	.word	0x00000000
        /*07b8*/ 	.short	0x0101
        /*07ba*/ 	.byte	0x04
	.zero		1


	//   ....[108]....
        /*07bc*/ 	.word	0x000049f0
        /*07c0*/ 	.word	0x000000ff
        /*07c4*/ 	.word	0x000001b0
        /*07c8*/ 	.short	0x010a
        /*07ca*/ 	.byte	0x11
	.zero		1


	//   ....[109]....
        /*07cc*/ 	.word	0x00004a40
        /*07d0*/ 	.word	0x000000ff
        /*07d4*/ 	.word	0x00000000
        /*07d8*/ 	.short	0x0101
        /*07da*/ 	.byte	0x04
	.zero		1


	//   ....[110]....
        /*07dc*/ 	.word	0x00004ed0
        /*07e0*/ 	.word	0x0000000c
        /*07e4*/ 	.word	0x00000130
        /*07e8*/ 	.short	0x010a
        /*07ea*/ 	.byte	0xff
	.zero		1


	//   ....[111]....
        /*07ec*/ 	.word	0x00005040
        /*07f0*/ 	.word	0x00000000
        /*07f4*/ 	.word	0x00000000
        /*07f8*/ 	.short	0x0101
        /*07fa*/ 	.byte	0xff
	.zero		1


	//   ....[112]....
        /*07fc*/ 	.word	0x000054d0
        /*0800*/ 	.word	0x000000ff
        /*0804*/ 	.word	0x00000128
        /*0808*/ 	.short	0x010a
        /*080a*/ 	.byte	0x15
	.zero		1


	//   ....[113]....
        /*080c*/ 	.word	0x00005650
        /*0810*/ 	.word	0x000000ff
        /*0814*/ 	.word	0x00000110
        /*0818*/ 	.short	0x010a
        /*081a*/ 	.byte	0x15
	.zero		1


	//   ....[114]....
        /*081c*/ 	.word	0x000057c0
        /*0820*/ 	.word	0x000000ff
        /*0824*/ 	.word	0x00000100
        /*0828*/ 	.short	0x010b
        /*082a*/ 	.byte	0x15
	.zero		1


	//   ....[115]....
        /*082c*/ 	.word	0x000057d0
        /*0830*/ 	.word	0x000000ff
        /*0834*/ 	.word	0x00000000
        /*0838*/ 	.short	0x0101
        /*083a*/ 	.byte	0x22
	.zero		1


	//   ....[116]....
        /*083c*/ 	.word	0x000057e0
        /*0840*/ 	.word	0x000000ff
        /*0844*/ 	.word	0x00000118
        /*0848*/ 	.short	0x010a
        /*084a*/ 	.byte	0x15
	.zero		1


	//   ....[117]....
        /*084c*/ 	.word	0x000059c0
        /*0850*/ 	.word	0x000000ff
        /*0854*/ 	.word	0x00000108
        /*0858*/ 	.short	0x010b
        /*085a*/ 	.byte	0x15
	.zero		1


	//   ....[118]....
        /*085c*/ 	.word	0x000059d0
        /*0860*/ 	.word	0x000000ff
        /*0864*/ 	.word	0x00000000
        /*0868*/ 	.short	0x0101
        /*086a*/ 	.byte	0x21
	.zero		1


	//   ....[119]....
        /*086c*/ 	.word	0x00005a00
        /*0870*/ 	.word	0x000000ff
        /*0874*/ 	.word	0x00000110
        /*0878*/ 	.short	0x010a
        /*087a*/ 	.byte	0x15
	.zero		1


	//   ....[120]....
        /*087c*/ 	.word	0x00005a40
        /*0880*/ 	.word	0x00000000
        /*0884*/ 	.word	0x00000118
        /*0888*/ 	.short	0x010a
        /*088a*/ 	.byte	0xff
	.zero		1


	//   ....[121]....
        /*088c*/ 	.word	0x00005d60
        /*0890*/ 	.word	0x00000003
        /*0894*/ 	.word	0x00000130
        /*0898*/ 	.short	0x010a
        /*089a*/ 	.byte	0xff
	.zero		1


	//   ....[122]....
        /*089c*/ 	.word	0x00005ee0
        /*08a0*/ 	.word	0x00000000
        /*08a4*/ 	.word	0x00000000
        /*08a8*/ 	.short	0x0101
        /*08aa*/ 	.byte	0xff
	.zero		1


	//   ....[123]....
        /*08ac*/ 	.word	0x00006a10
        /*08b0*/ 	.word	0x00000003
        /*08b4*/ 	.word	0x00000100
        /*08b8*/ 	.short	0x010a
        /*08ba*/ 	.byte	0xff
	.zero		1


	//   ....[124]....
        /*08bc*/ 	.word	0x00006a30
        /*08c0*/ 	.word	0x000000a4
        /*08c4*/ 	.word	0x00000150
        /*08c8*/ 	.short	0x010a
        /*08ca*/ 	.byte	0xff
	.zero		1


	//   ....[125]....
        /*08cc*/ 	.word	0x00006b70
        /*08d0*/ 	.word	0x00000003
        /*08d4*/ 	.word	0x00000100
        /*08d8*/ 	.short	0x010a
        /*08da*/ 	.byte	0xff
	.zero		1


	//   ....[126]....
        /*08dc*/ 	.word	0x00006cc0
        /*08e0*/ 	.word	0x00000000
        /*08e4*/ 	.word	0x00000000
        /*08e8*/ 	.short	0x0101
        /*08ea*/ 	.byte	0xff
	.zero		1


	//   ....[127]....
        /*08ec*/ 	.word	0x00006d20
        /*08f0*/ 	.word	0x000000a4
        /*08f4*/ 	.word	0x00000150
        /*08f8*/ 	.short	0x010a
        /*08fa*/ 	.byte	0xff
	.zero		1


	//   ....[128]....
        /*08fc*/ 	.word	0x000080d0
        /*0900*/ 	.word	0x000000c8
        /*0904*/ 	.word	0x00000100
        /*0908*/ 	.short	0x010a
        /*090a*/ 	.byte	0xff
	.zero		1


	//   ....[129]....
        /*090c*/ 	.word	0x000081b0
        /*0910*/ 	.word	0x000000c8
        /*0914*/ 	.word	0x00000100
        /*0918*/ 	.short	0x010a
        /*091a*/ 	.byte	0xff
	.zero		1


	//   ....[130]....
        /*091c*/ 	.word	0x00008300
        /*0920*/ 	.word	0x00000000
        /*0924*/ 	.word	0x00000000
        /*0928*/ 	.short	0x0101
        /*092a*/ 	.byte	0xff
	.zero		1


	//   ....[131]....
        /*092c*/ 	.word	0x00008710
        /*0930*/ 	.word	0x000000a4
        /*0934*/ 	.word	0x00000000
        /*0938*/ 	.short	0x0101
        /*093a*/ 	.byte	0xff
	.zero		1


	//   ....[132]....
        /*093c*/ 	.word	0x00009760
        /*0940*/ 	.word	0x00000000
        /*0944*/ 	.word	0x000001a0
        /*0948*/ 	.short	0x010a
        /*094a*/ 	.byte	0xff
	.zero		1


	//   ....[133]....
        /*094c*/ 	.word	0x000097c0
        /*0950*/ 	.word	0x00000000
        /*0954*/ 	.word	0x00000080
        /*0958*/ 	.short	0x010a
        /*095a*/ 	.byte	0xff
	.zero		1


	//   ....[134]....
        /*095c*/ 	.word	0x00009820
        /*0960*/ 	.word	0x00000000
        /*0964*/ 	.word	0x00000080
        /*0968*/ 	.short	0x010a
        /*096a*/ 	.byte	0xff
	.zero		1


	//   ....[135]....
        /*096c*/ 	.word	0x00009870
        /*0970*/ 	.word	0x00000003
        /*0974*/ 	.word	0x00000130
        /*0978*/ 	.short	0x010a
        /*097a*/ 	.byte	0xff
	.zero		1


	//   ....[136]....
        /*097c*/ 	.word	0x000098d0
        /*0980*/ 	.word	0x00000000
        /*0984*/ 	.word	0x00000000
        /*0988*/ 	.short	0x010a
        /*098a*/ 	.byte	0xff
	.zero		1


	//   ....[137]....
        /*098c*/ 	.word	0x00009930
        /*0990*/ 	.word	0x00000000
        /*0994*/ 	.word	0x00000000
        /*0998*/ 	.short	0x010a
        /*099a*/ 	.byte	0xff
	.zero		1


	//   ....[138]....
        /*099c*/ 	.word	0x00009990
        /*09a0*/ 	.word	0x00000000
        /*09a4*/ 	.word	0x00000000
        /*09a8*/ 	.short	0x010a
        /*09aa*/ 	.byte	0xff
	.zero		1


	//   ....[139]....
        /*09ac*/ 	.word	0x000099f0
        /*09b0*/ 	.word	0x00000000
        /*09b4*/ 	.word	0x00000000
        /*09b8*/ 	.short	0x010a
        /*09ba*/ 	.byte	0xff
	.zero		1


	//   ....[140]....
        /*09bc*/ 	.word	0x00009a50
        /*09c0*/ 	.word	0x00000000
        /*09c4*/ 	.word	0x00000000
        /*09c8*/ 	.short	0x010a
        /*09ca*/ 	.byte	0xff
	.zero		1


	//   ....[141]....
        /*09cc*/ 	.word	0x00009ab0
        /*09d0*/ 	.word	0x00000000
        /*09d4*/ 	.word	0x00000000
        /*09d8*/ 	.short	0x010a
        /*09da*/ 	.byte	0xff
	.zero		1


	//   ....[142]....
        /*09dc*/ 	.word	0x00009b10
        /*09e0*/ 	.word	0x00000000
        /*09e4*/ 	.word	0x00000000
        /*09e8*/ 	.short	0x010a
        /*09ea*/ 	.byte	0xff
	.zero		1


	//   ....[143]....
        /*09ec*/ 	.word	0x00009b70
        /*09f0*/ 	.word	0x00000000
        /*09f4*/ 	.word	0x00000000
        /*09f8*/ 	.short	0x010a
        /*09fa*/ 	.byte	0xff
	.zero		1


	//   ....[144]....
        /*09fc*/ 	.word	0x00009bd0
        /*0a00*/ 	.word	0x00000000
        /*0a04*/ 	.word	0x00000000
        /*0a08*/ 	.short	0x010a
        /*0a0a*/ 	.byte	0xff
	.zero		1


	//   ....[145]....
        /*0a0c*/ 	.word	0x00009c30
        /*0a10*/ 	.word	0x00000000
        /*0a14*/ 	.word	0x00000000
        /*0a18*/ 	.short	0x010a
        /*0a1a*/ 	.byte	0xff
	.zero		1


	//   ....[146]....
        /*0a1c*/ 	.word	0x00009c90
        /*0a20*/ 	.word	0x00000000
        /*0a24*/ 	.word	0x00000000
        /*0a28*/ 	.short	0x010a
        /*0a2a*/ 	.byte	0xff
	.zero		1


	//   ....[147]....
        /*0a2c*/ 	.word	0x00009cf0
        /*0a30*/ 	.word	0x00000000
        /*0a34*/ 	.word	0x00000000
        /*0a38*/ 	.short	0x010a
        /*0a3a*/ 	.byte	0xff
	.zero		1


	//   ....[148]....
        /*0a3c*/ 	.word	0x00009d50
        /*0a40*/ 	.word	0x00000000
        /*0a44*/ 	.word	0x00000000
        /*0a48*/ 	.short	0x010a
        /*0a4a*/ 	.byte	0xff
	.zero		1


	//   ....[149]....
        /*0a4c*/ 	.word	0x00009db0
        /*0a50*/ 	.word	0x00000000
        /*0a54*/ 	.word	0x00000000
        /*0a58*/ 	.short	0x010a
        /*0a5a*/ 	.byte	0xff
	.zero		1


	//   ....[150]....
        /*0a5c*/ 	.word	0x00009e10
        /*0a60*/ 	.word	0x00000000
        /*0a64*/ 	.word	0x00000000
        /*0a68*/ 	.short	0x010a
        /*0a6a*/ 	.byte	0xff
	.zero		1


	//   ....[151]....
        /*0a6c*/ 	.word	0x00009e60
        /*0a70*/ 	.word	0x00000002
        /*0a74*/ 	.word	0x00000190
        /*0a78*/ 	.short	0x010a
        /*0a7a*/ 	.byte	0xff
	.zero		1


	//   ....[152]....
        /*0a7c*/ 	.word	0x00009ec0
        /*0a80*/ 	.word	0x00000002
        /*0a84*/ 	.word	0x00000140
        /*0a88*/ 	.short	0x010a
        /*0a8a*/ 	.byte	0xff
	.zero		1


	//   ....[153]....
        /*0a8c*/ 	.word	0x00009f10
        /*0a90*/ 	.word	0x00000002
        /*0a94*/ 	.word	0x00000130
        /*0a98*/ 	.short	0x010a
        /*0a9a*/ 	.byte	0xff
	.zero		1


	//   ....[154]....
        /*0a9c*/ 	.word	0x00009f70
        /*0aa0*/ 	.word	0x00000000
        /*0aa4*/ 	.word	0x00000140
        /*0aa8*/ 	.short	0x010a
        /*0aaa*/ 	.byte	0xff
	.zero		1


	//   ....[155]....
        /*0aac*/ 	.word	0x00009fd0
        /*0ab0*/ 	.word	0x00000000
        /*0ab4*/ 	.word	0x00000008
        /*0ab8*/ 	.short	0x010a
        /*0aba*/ 	.byte	0xff
	.zero		1


	//   ....[156]....
        /*0abc*/ 	.word	0x0000a0c0
        /*0ac0*/ 	.word	0x00000000
        /*0ac4*/ 	.word	0x00000008
        /*0ac8*/ 	.short	0x010a
        /*0aca*/ 	.byte	0xff
	.zero		1


	//   ....[157]....
        /*0acc*/ 	.word	0x0000a110
        /*0ad0*/ 	.word	0x00000000
        /*0ad4*/ 	.word	0x00000130
        /*0ad8*/ 	.short	0x010a
        /*0ada*/ 	.byte	0xff
	.zero		1


	//   ....[158]....
        /*0adc*/ 	.word	0x0000a170
        /*0ae0*/ 	.word	0x00000000
        /*0ae4*/ 	.word	0x00000170
        /*0ae8*/ 	.short	0x010a
        /*0aea*/ 	.byte	0xff
	.zero		1


	//   ....[159]....
        /*0aec*/ 	.word	0x0000a1d0
        /*0af0*/ 	.word	0x00000000
        /*0af4*/ 	.word	0x00000000
        /*0af8*/ 	.short	0x010a
        /*0afa*/ 	.byte	0xff
	.zero		1


	//   ....[160]....
        /*0afc*/ 	.word	0x0000a230
        /*0b00*/ 	.word	0x00000000
        /*0b04*/ 	.word	0x00000000
        /*0b08*/ 	.short	0x010a
        /*0b0a*/ 	.byte	0xff
	.zero		1


	//   ....[161]....
        /*0b0c*/ 	.word	0x0000a290
        /*0b10*/ 	.word	0x00000000
        /*0b14*/ 	.word	0x00000000
        /*0b18*/ 	.short	0x010a
        /*0b1a*/ 	.byte	0xff
	.zero		1


	//   ....[162]....
        /*0b1c*/ 	.word	0x0000a2f0
        /*0b20*/ 	.word	0x00000000
        /*0b24*/ 	.word	0x00000000
        /*0b28*/ 	.short	0x010a
        /*0b2a*/ 	.byte	0xff
	.zero		1


	//   ....[163]....
        /*0b2c*/ 	.word	0x0000a350
        /*0b30*/ 	.word	0x00000000
        /*0b34*/ 	.word	0x000001b0
        /*0b38*/ 	.short	0x010a
        /*0b3a*/ 	.byte	0xff
	.zero		1


	//   ....[164]....
        /*0b3c*/ 	.word	0x0000a3a0
        /*0b40*/ 	.word	0x0000000c
        /*0b44*/ 	.word	0x00000130
        /*0b48*/ 	.short	0x010a
        /*0b4a*/ 	.byte	0xff
	.zero		1


	//   ....[165]....
        /*0b4c*/ 	.word	0x0000a400
        /*0b50*/ 	.word	0x00000000
        /*0b54*/ 	.word	0x00000128
        /*0b58*/ 	.short	0x010a
        /*0b5a*/ 	.byte	0xff
	.zero		1


	//   ....[166]....
        /*0b5c*/ 	.word	0x0000a460
        /*0b60*/ 	.word	0x00000000
        /*0b64*/ 	.word	0x00000110
        /*0b68*/ 	.short	0x010a
        /*0b6a*/ 	.byte	0xff
	.zero		1


	//   ....[167]....
        /*0b6c*/ 	.word	0x0000a4c0
        /*0b70*/ 	.word	0x00000000
        /*0b74*/ 	.word	0x00000118
        /*0b78*/ 	.short	0x010a
        /*0b7a*/ 	.byte	0xff
	.zero		1


	//   ....[168]....
        /*0b7c*/ 	.word	0x0000a520
        /*0b80*/ 	.word	0x00000000
        /*0b84*/ 	.word	0x00000110
        /*0b88*/ 	.short	0x010a
        /*0b8a*/ 	.byte	0xff
	.zero		1


	//   ....[169]....
        /*0b8c*/ 	.word	0x0000a570
        /*0b90*/ 	.word	0x00000003
        /*0b94*/ 	.word	0x00000130
        /*0b98*/ 	.short	0x010a
        /*0b9a*/ 	.byte	0xff
	.zero		1


	//   ....[170]....
        /*0b9c*/ 	.word	0x0000a5c0
        /*0ba0*/ 	.word	0x00000003
        /*0ba4*/ 	.word	0x00000100
        /*0ba8*/ 	.short	0x010a
        /*0baa*/ 	.byte	0xff
	.zero		1


	//   ....[171]....
        /*0bac*/ 	.word	0x0000a610
        /*0bb0*/ 	.word	0x000000a4
        /*0bb4*/ 	.word	0x00000150
        /*0bb8*/ 	.short	0x010a
        /*0bba*/ 	.byte	0xff
	.zero		1


	//   ....[172]....
        /*0bbc*/ 	.word	0x0000a660
        /*0bc0*/ 	.word	0x000000c8
        /*0bc4*/ 	.word	0x00000100
        /*0bc8*/ 	.short	0x010a
        /*0bca*/ 	.byte	0xff
	.zero		1


	//----- nvinfo : EIATTR_NUM_MBARRIERS
	.align		4
.L_47:
        /*0bcc*/ 	.byte	0x03, 0x38
        /*0bce*/ 	.short	0x0037


	//----- nvinfo : EIATTR_EXIT_INSTR_OFFSETS
	.align		4
        /*0bd0*/ 	.byte	0x04, 0x1c
        /*0bd2*/ 	.short	(.L_49 - .L_48)


	//   ....[0]....
.L_48:
        /*0bd4*/ 	.word	0x00003480


	//   ....[1]....
        /*0bd8*/ 	.word	0x00003970


	//   ....[2]....
        /*0bdc*/ 	.word	0x000039d0


	//   ....[3]....
        /*0be0*/ 	.word	0x00004c70


	//   ....[4]....
        /*0be4*/ 	.word	0x00005a70


	//   ....[5]....
        /*0be8*/ 	.word	0x00005ab0


	//   ....[6]....
        /*0bec*/ 	.word	0x00009750


	//----- nvinfo : EIATTR_MAX_THREADS
	.align		4
.L_49:
        /*0bf0*/ 	.byte	0x04, 0x05
        /*0bf2*/ 	.short	(.L_51 - .L_50)
.L_50:
        /*0bf4*/ 	.word	0x00000100
        /*0bf8*/ 	.word	0x00000001
        /*0bfc*/ 	.word	0x00000001


	//----- nvinfo : EIATTR_CRS_STACK_SIZE
	.align		4
.L_51:
        /*0c00*/ 	.byte	0x04, 0x1e
        /*0c02*/ 	.short	(.L_53 - .L_52)
.L_52:
        /*0c04*/ 	.word	0x00000000


	//----- nvinfo : EIATTR_CBANK_PARAM_SIZE
	.align		4
.L_53:
        /*0c08*/ 	.byte	0x03, 0x19
        /*0c0a*/ 	.short	0x0800


	//----- nvinfo : EIATTR_PARAM_CBANK
	.align		4
        /*0c0c*/ 	.byte	0x04, 0x0a
        /*0c0e*/ 	.short	(.L_55 - .L_54)
	.align		4
.L_54:
        /*0c10*/ 	.word	index@(.nv.constant0._ZN7cutlass13device_kernelINS_4gemm6kernel13GemmUniversalIN4cute5tupleIJiiiiEEENS1_10collective13CollectiveMmaINS1_35MainloopSm100TmaUmmaWarpSpecializedILi16ELi2ELi4ENS5_IJNS4_1CILi4EEENSA_ILi2EEENSA_ILi1EEEEEEEENS5_IJNSA_ILi256EEENSA_ILi128EEENSA_ILi64EEEEEENS_12float_e4m3_tENS5_IJlSD_lEEESK_SL_NS4_8TiledMMAINS4_8MMA_AtomIJNS4_10MMA_TraitsINS4_25SM100_MMA_F8F6F4_2x1SM_SSEJSK_SK_fSG_SH_NS4_17integral_constantINS4_4UMMA5MajorELSS_0EEEST_NSQ_INSR_7ScaleInELSU_0EEESV_EEEEEENS4_6LayoutINS5_IJSD_SD_SD_EEENS5_IJNSA_ILi0EEES10_S10_EEEEENS5_IJNS4_10UnderscoreES13_S13_EEEEENS4_28SM100_TMA_2SM_LOAD_MULTICASTENS4_14ComposedLayoutINS4_7SwizzleILi2ELi4ELi3EEENS4_18smem_ptr_flag_bitsILi8EEENSY_INS5_IJNSA_ILi8EEESI_EEENS5_IJSI_SD_EEEEEEEvNS4_8identityES16_S1G_vS1H_EENS_8epilogue10collective18CollectiveEpilogueINS1J_23Sm100TmaWarpSpecializedILi2ELi2ELi64ELb0ELb0EEEJNS5_IJSH_SH_SI_EEENS5_IJNSY_ISH_SD_EENSY_ISI_SD_EEEEESK_SL_SK_SL_NS1J_6fusion15FusionCallbacksIS1N_NS1S_17LinearCombinationISK_fSK_fLNS_15FloatRoundStyleE2EEES1O_S1R_JEEENS4_5SM1004TMEM4LOAD26SM100_TMEM_LOAD_32dp32b64xENS4_13SM90_TMA_LOADES1G_NS4_39AutoVectorizingCopyWithAssumedAlignmentILi128EEENS4_14SM90_TMA_STOREES1G_S24_S24_EEEvvEEEEvNT_6ParamsE)
        /*0c14*/ 	.short	0x0380
        /*0c16*/ 	.short	0x0800


	//----- nvinfo : EIATTR_SW_WAR
	.align		4
.L_55:
        /*0c18*/ 	.byte	0x04, 0x36
        /*0c1a*/ 	.short	(.L_57 - .L_56)
.L_56:
        /*0c1c*/ 	.word	0x00000008
.L_57:


//--------------------- .nv.callgraph             --------------------------
	.section	.nv.callgraph,"",@"SHT_CUDA_CALLGRAPH"
	.align	4
	.sectionentsize	8
	.align		4
        /*0000*/ 	.word	0x00000000
	.align		4
        /*0004*/ 	.word	0xffffffff
	.align		4
        /*0008*/ 	.word	index@(_ZN7cutlass13device_kernelINS_4gemm6kernel13GemmUniversalIN4cute5tupleIJiiiiEEENS1_10collective13CollectiveMmaINS1_35MainloopSm100TmaUmmaWarpSpecializedILi16ELi2ELi4ENS5_IJNS4_1CILi4EEENSA_ILi2EEENSA_ILi1EEEEEEEENS5_IJNSA_ILi256EEENSA_ILi128EEENSA_ILi64EEEEEENS_12float_e4m3_tENS5_IJlSD_lEEESK_SL_NS4_8TiledMMAINS4_8MMA_AtomIJNS4_10MMA_TraitsINS4_25SM100_MMA_F8F6F4_2x1SM_SSEJSK_SK_fSG_SH_NS4_17integral_constantINS4_4UMMA5MajorELSS_0EEEST_NSQ_INSR_7ScaleInELSU_0EEESV_EEEEEENS4_6LayoutINS5_IJSD_SD_SD_EEENS5_IJNSA_ILi0EEES10_S10_EEEEENS5_IJNS4_10UnderscoreES13_S13_EEEEENS4_28SM100_TMA_2SM_LOAD_MULTICASTENS4_14ComposedLayoutINS4_7SwizzleILi2ELi4ELi3EEENS4_18smem_ptr_flag_bitsILi8EEENSY_INS5_IJNSA_ILi8EEESI_EEENS5_IJSI_SD_EEEEEEEvNS4_8identityES16_S1G_vS1H_EENS_8epilogue10collective18CollectiveEpilogueINS1J_23Sm100TmaWarpSpecializedILi2ELi2ELi64ELb0ELb0EEEJNS5_IJSH_SH_SI_EEENS5_IJNSY_ISH_SD_EENSY_ISI_SD_EEEEESK_SL_SK_SL_NS1J_6fusion15FusionCallbacksIS1N_NS1S_17LinearCombinationISK_fSK_fLNS_15FloatRoundStyleE2EEES1O_S1R_JEEENS4_5SM1004TMEM4LOAD26SM100_TMEM_LOAD_32dp32b64xENS4_13SM90_TMA_LOADES1G_NS4_39AutoVectorizingCopyWithAssumedAlignmentILi128EEENS4_14SM90_TMA_STOREES1G_S24_S24_EEEvvEEEEvNT_6ParamsE)
	.align		4
        /*000c*/ 	.word	index@(__assertfail)
	.align		4
        /*0010*/ 	.word	0x00000000
	.align		4
        /*0014*/ 	.word	0xfffffffe
	.align		4
        /*0018*/ 	.word	0x00000000
	.align		4
        /*001c*/ 	.word	0xfffffffd
	.align		4
        /*0020*/ 	.word	0x00000000
	.align		4
        /*0024*/ 	.word	0xfffffffc


//--------------------- .nv.constant4             --------------------------
	.section	.nv.constant4,"a",@progbits
	.align	8
	.align		8
.nv.constant4:
        /*0000*/ 	.dword	__assertfail
	.align		8
        /*0008*/ 	.dword	__unnamed_1
	.align		8
        /*0010*/ 	.dword	__unnamed_2
	.align		8
        /*0018*/ 	.dword	_ZN40_INTERNAL_94dbbdaa_4_k_cu_0705d96e_262464cuda3std3__45__cpo5beginE
	.align		8
        /*0020*/ 	.dword	_ZN40_INTERNAL_94dbbdaa_4_k_cu_0705d96e_262464cuda3std3__45__cpo3endE
	.align		8
        /*0028*/ 	.dword	_ZN40_INTERNAL_94dbbdaa_4_k_cu_0705d96e_262464cuda3std3__45__cpo6cbeginE
	.align		8
        /*0030*/ 	.dword	_ZN40_INTERNAL_94dbbdaa_4_k_cu_0705d96e_262464cuda3std3__45__cpo4cendE
	.align		8
        /*0038*/ 	.dword	_ZN40_INTERNAL_94dbbdaa_4_k_cu_0705d96e_262464cuda3std3__442_GLOBAL__N__94dbbdaa_4_k_cu_0705d96e_262466ignoreE
	.align		8
        /*0040*/ 	.dword	_ZN40_INTERNAL_94dbbdaa_4_k_cu_0705d96e_262464cuda3std3__419piecewise_constructE
	.align		8
        /*0048*/ 	.dword	_ZN40_INTERNAL_94dbbdaa_4_k_cu_0705d96e_262464cuda3std3__48in_placeE
	.align		8
        /*0050*/ 	.dword	_ZN40_INTERNAL_94dbbdaa_4_k_cu_0705d96e_262464cuda3std6ranges3__45__cpo4swapE
	.align		8
        /*0058*/ 	.dword	_ZN40_INTERNAL_94dbbdaa_4_k_cu_0705d96e_262464cuda3std6ranges3__45__cpo9iter_moveE
	.align		8
        /*0060*/ 	.dword	_ZN40_INTERNAL_94dbbdaa_4_k_cu_0705d96e_262464cute7productE
	.align		8
        /*0068*/ 	.dword	_ZN40_INTERNAL_94dbbdaa_4_k_cu_0705d96e_262464cute1_E
	.align		8
        /*0070*/ 	.dword	$str$25
	.align		8
        /*0078*/ 	.dword	$str$26
	.align		8
        /*0080*/ 	.dword	$str$27
	.align		8
        /*0088*/ 	.dword	$str$28


//--------------------- .text._ZN7cutlass13device_kernelINS_4gemm6kernel13GemmUniversalIN4cute5tupleIJiiiiEEENS1_10collective13CollectiveMmaINS1_35MainloopSm100TmaUmmaWarpSpecializedILi16ELi2ELi4ENS5_IJNS4_1CILi4EEENSA_ILi2EEENSA_ILi1EEEEEEEENS5_IJNSA_ILi256EEENSA_ILi128EEENSA_ILi64EEEEEENS_12float_e4m3_tENS5_IJlSD_lEEESK_SL_NS4_8TiledMMAINS4_8MMA_AtomIJNS4_10MMA_TraitsINS4_25SM100_MMA_F8F6F4_2x1SM_SSEJSK_SK_fSG_SH_NS4_17integral_constantINS4_4UMMA5MajorELSS_0EEEST_NSQ_INSR_7ScaleInELSU_0EEESV_EEEEEENS4_6LayoutINS5_IJSD_SD_SD_EEENS5_IJNSA_ILi0EEES10_S10_EEEEENS5_IJNS4_10UnderscoreES13_S13_EEEEENS4_28SM100_TMA_2SM_LOAD_MULTICASTENS4_14ComposedLayoutINS4_7SwizzleILi2ELi4ELi3EEENS4_18smem_ptr_flag_bitsILi8EEENSY_INS5_IJNSA_ILi8EEESI_EEENS5_IJSI_SD_EEEEEEEvNS4_8identityES16_S1G_vS1H_EENS_8epilogue10collective18CollectiveEpilogueINS1J_23Sm100TmaWarpSpecializedILi2ELi2ELi64ELb0ELb0EEEJNS5_IJSH_SH_SI_EEENS5_IJNSY_ISH_SD_EENSY_ISI_SD_EEEEESK_SL_SK_SL_NS1J_6fusion15FusionCallbacksIS1N_NS1S_17LinearCombinationISK_fSK_fLNS_15FloatRoundStyleE2EEES1O_S1R_JEEENS4_5SM1004TMEM4LOAD26SM100_TMEM_LOAD_32dp32b64xENS4_13SM90_TMA_LOADES1G_NS4_39AutoVectorizingCopyWithAssumedAlignmentILi128EEENS4_14SM90_TMA_STOREES1G_S24_S24_EEEvvEEEEvNT_6ParamsE --------------------------
	.section	.text._ZN7cutlass13device_kernelINS_4gemm6kernel13GemmUniversalIN4cute5tupleIJiiiiEEENS1_10collective13CollectiveMmaINS1_35MainloopSm100TmaUmmaWarpSpecializedILi16ELi2ELi4ENS5_IJNS4_1CILi4EEENSA_ILi2EEENSA_ILi1EEEEEEEENS5_IJNSA_ILi256EEENSA_ILi128EEENSA_ILi64EEEEEENS_12float_e4m3_tENS5_IJlSD_lEEESK_SL_NS4_8TiledMMAINS4_8MMA_AtomIJNS4_10MMA_TraitsINS4_25SM100_MMA_F8F6F4_2x1SM_SSEJSK_SK_fSG_SH_NS4_17integral_constantINS4_4UMMA5MajorELSS_0EEEST_NSQ_INSR_7ScaleInELSU_0EEESV_EEEEEENS4_6LayoutINS5_IJSD_SD_SD_EEENS5_IJNSA_ILi0EEES10_S10_EEEEENS5_IJNS4_10UnderscoreES13_S13_EEEEENS4_28SM100_TMA_2SM_LOAD_MULTICASTENS4_14ComposedLayoutINS4_7SwizzleILi2ELi4ELi3EEENS4_18smem_ptr_flag_bitsILi8EEENSY_INS5_IJNSA_ILi8EEESI_EEENS5_IJSI_SD_EEEEEEEvNS4_8identityES16_S1G_vS1H_EENS_8epilogue10collective18CollectiveEpilogueINS1J_23Sm100TmaWarpSpecializedILi2ELi2ELi64ELb0ELb0EEEJNS5_IJSH_SH_SI_EEENS5_IJNSY_ISH_SD_EENSY_ISI_SD_EEEEESK_SL_SK_SL_NS1J_6fusion15FusionCallbacksIS1N_NS1S_17LinearCombinationISK_fSK_fLNS_15FloatRoundStyleE2EEES1O_S1R_JEEENS4_5SM1004TMEM4LOAD26SM100_TMEM_LOAD_32dp32b64xENS4_13SM90_TMA_LOADES1G_NS4_39AutoVectorizingCopyWithAssumedAlignmentILi128EEENS4_14SM90_TMA_STOREES1G_S24_S24_EEEvvEEEEvNT_6ParamsE,"ax",@progbits
	.align	128
.text._ZN7cutlass13device_kernelINS_4gemm6kernel13GemmUniversalIN4cute5tupleIJiiiiEEENS1_10collective13CollectiveMmaINS1_35MainloopSm100TmaUmmaWarpSpecializedILi16ELi2ELi4ENS5_IJNS4_1CILi4EEENSA_ILi2EEENSA_ILi1EEEEEEEENS5_IJNSA_ILi256EEENSA_ILi128EEENSA_ILi64EEEEEENS_12float_e4m3_tENS5_IJlSD_lEEESK_SL_NS4_8TiledMMAINS4_8MMA_AtomIJNS4_10MMA_TraitsINS4_25SM100_MMA_F8F6F4_2x1SM_SSEJSK_SK_fSG_SH_NS4_17integral_constantINS4_4UMMA5MajorELSS_0EEEST_NSQ_INSR_7ScaleInELSU_0EEESV_EEEEEENS4_6LayoutINS5_IJSD_SD_SD_EEENS5_IJNSA_ILi0EEES10_S10_EEEEENS5_IJNS4_10UnderscoreES13_S13_EEEEENS4_28SM100_TMA_2SM_LOAD_MULTICASTENS4_14ComposedLayoutINS4_7SwizzleILi2ELi4ELi3EEENS4_18smem_ptr_flag_bitsILi8EEENSY_INS5_IJNSA_ILi8EEESI_EEENS5_IJSI_SD_EEEEEEEvNS4_8identityES16_S1G_vS1H_EENS_8epilogue10collective18CollectiveEpilogueINS1J_23Sm100TmaWarpSpecializedILi2ELi2ELi64ELb0ELb0EEEJNS5_IJSH_SH_SI_EEENS5_IJNSY_ISH_SD_EENSY_ISI_SD_EEEEESK_SL_SK_SL_NS1J_6fusion15FusionCallbacksIS1N_NS1S_17LinearCombinationISK_fSK_fLNS_15FloatRoundStyleE2EEES1O_S1R_JEEENS4_5SM1004TMEM4LOAD26SM100_TMEM_LOAD_32dp32b64xENS4_13SM90_TMA_LOADES1G_NS4_39AutoVectorizingCopyWithAssumedAlignmentILi128EEENS4_14SM90_TMA_STOREES1G_S24_S24_EEEvvEEEEvNT_6ParamsE:
        .type           _ZN7cutlass13device_kernelINS_4gemm6kernel13GemmUniversalIN4cute5tupleIJiiiiEEENS1_10collective13CollectiveMmaINS1_35MainloopSm100TmaUmmaWarpSpecializedILi16ELi2ELi4ENS5_IJNS4_1CILi4EEENSA_ILi2EEENSA_ILi1EEEEEEEENS5_IJNSA_ILi256EEENSA_ILi128EEENSA_ILi64EEEEEENS_12float_e4m3_tENS5_IJlSD_lEEESK_SL_NS4_8TiledMMAINS4_8MMA_AtomIJNS4_10MMA_TraitsINS4_25SM100_MMA_F8F6F4_2x1SM_SSEJSK_SK_fSG_SH_NS4_17integral_constantINS4_4UMMA5MajorELSS_0EEEST_NSQ_INSR_7ScaleInELSU_0EEESV_EEEEEENS4_6LayoutINS5_IJSD_SD_SD_EEENS5_IJNSA_ILi0EEES10_S10_EEEEENS5_IJNS4_10UnderscoreES13_S13_EEEEENS4_28SM100_TMA_2SM_LOAD_MULTICASTENS4_14ComposedLayoutINS4_7SwizzleILi2ELi4ELi3EEENS4_18smem_ptr_flag_bitsILi8EEENSY_INS5_IJNSA_ILi8EEESI_EEENS5_IJSI_SD_EEEEEEEvNS4_8identityES16_S1G_vS1H_EENS_8epilogue10collective18CollectiveEpilogueINS1J_23Sm100TmaWarpSpecializedILi2ELi2ELi64ELb0ELb0EEEJNS5_IJSH_SH_SI_EEENS5_IJNSY_ISH_SD_EENSY_ISI_SD_EEEEESK_SL_SK_SL_NS1J_6fusion15FusionCallbacksIS1N_NS1S_17LinearCombinationISK_fSK_fLNS_15FloatRoundStyleE2EEES1O_S1R_JEEENS4_5SM1004TMEM4LOAD26SM100_TMEM_LOAD_32dp32b64xENS4_13SM90_TMA_LOADES1G_NS4_39AutoVectorizingCopyWithAssumedAlignmentILi128EEENS4_14SM90_TMA_STOREES1G_S24_S24_EEEvvEEEEvNT_6ParamsE,@function
        .size           _ZN7cutlass13device_kernelINS_4gemm6kernel13GemmUniversalIN4cute5tupleIJiiiiEEENS1_10collective13CollectiveMmaINS1_35MainloopSm100TmaUmmaWarpSpecializedILi16ELi2ELi4ENS5_IJNS4_1CILi4EEENSA_ILi2EEENSA_ILi1EEEEEEEENS5_IJNSA_ILi256EEENSA_ILi128EEENSA_ILi64EEEEEENS_12float_e4m3_tENS5_IJlSD_lEEESK_SL_NS4_8TiledMMAINS4_8MMA_AtomIJNS4_10MMA_TraitsINS4_25SM100_MMA_F8F6F4_2x1SM_SSEJSK_SK_fSG_SH_NS4_17integral_constantINS4_4UMMA5MajorELSS_0EEEST_NSQ_INSR_7ScaleInELSU_0EEESV_EEEEEENS4_6LayoutINS5_IJSD_SD_SD_EEENS5_IJNSA_ILi0EEES10_S10_EEEEENS5_IJNS4_10UnderscoreES13_S13_EEEEENS4_28SM100_TMA_2SM_LOAD_MULTICASTENS4_14ComposedLayoutINS4_7SwizzleILi2ELi4ELi3EEENS4_18smem_ptr_flag_bitsILi8EEENSY_INS5_IJNSA_ILi8EEESI_EEENS5_IJSI_SD_EEEEEEEvNS4_8identityES16_S1G_vS1H_EENS_8epilogue10collective18CollectiveEpilogueINS1J_23Sm100TmaWarpSpecializedILi2ELi2ELi64ELb0ELb0EEEJNS5_IJSH_SH_SI_EEENS5_IJNSY_ISH_SD_EENSY_ISI_SD_EEEEESK_SL_SK_SL_NS1J_6fusion15FusionCallbacksIS1N_NS1S_17LinearCombinationISK_fSK_fLNS_15FloatRoundStyleE2EEES1O_S1R_JEEENS4_5SM1004TMEM4LOAD26SM100_TMEM_LOAD_32dp32b64xENS4_13SM90_TMA_LOADES1G_NS4_39AutoVectorizingCopyWithAssumedAlignmentILi128EEENS4_14SM90_TMA_STOREES1G_S24_S24_EEEvvEEEEvNT_6ParamsE,(.L_x_201 - _ZN7cutlass13device_kernelINS_4gemm6kernel13GemmUniversalIN4cute5tupleIJiiiiEEENS1_10collective13CollectiveMmaINS1_35MainloopSm100TmaUmmaWarpSpecializedILi16ELi2ELi4ENS5_IJNS4_1CILi4EEENSA_ILi2EEENSA_ILi1EEEEEEEENS5_IJNSA_ILi256EEENSA_ILi128EEENSA_ILi64EEEEEENS_12float_e4m3_tENS5_IJlSD_lEEESK_SL_NS4_8TiledMMAINS4_8MMA_AtomIJNS4_10MMA_TraitsINS4_25SM100_MMA_F8F6F4_2x1SM_SSEJSK_SK_fSG_SH_NS4_17integral_constantINS4_4UMMA5MajorELSS_0EEEST_NSQ_INSR_7ScaleInELSU_0EEESV_EEEEEENS4_6LayoutINS5_IJSD_SD_SD_EEENS5_IJNSA_ILi0EEES10_S10_EEEEENS5_IJNS4_10UnderscoreES13_S13_EEEEENS4_28SM100_TMA_2SM_LOAD_MULTICASTENS4_14ComposedLayoutINS4_7SwizzleILi2ELi4ELi3EEENS4_18smem_ptr_flag_bitsILi8EEENSY_INS5_IJNSA_ILi8EEESI_EEENS5_IJSI_SD_EEEEEEEvNS4_8identityES16_S1G_vS1H_EENS_8epilogue10collective18CollectiveEpilogueINS1J_23Sm100TmaWarpSpecializedILi2ELi2ELi64ELb0ELb0EEEJNS5_IJSH_SH_SI_EEENS5_IJNSY_ISH_SD_EENSY_ISI_SD_EEEEESK_SL_SK_SL_NS1J_6fusion15FusionCallbacksIS1N_NS1S_17LinearCombinationISK_fSK_fLNS_15FloatRoundStyleE2EEES1O_S1R_JEEENS4_5SM1004TMEM4LOAD26SM100_TMEM_LOAD_32dp32b64xENS4_13SM90_TMA_LOADES1G_NS4_39AutoVectorizingCopyWithAssumedAlignmentILi128EEENS4_14SM90_TMA_STOREES1G_S24_S24_EEEvvEEEEvNT_6ParamsE)
        .other          _ZN7cutlass13device_kernelINS_4gemm6kernel13GemmUniversalIN4cute5tupleIJiiiiEEENS1_10collective13CollectiveMmaINS1_35MainloopSm100TmaUmmaWarpSpecializedILi16ELi2ELi4ENS5_IJNS4_1CILi4EEENSA_ILi2EEENSA_ILi1EEEEEEEENS5_IJNSA_ILi256EEENSA_ILi128EEENSA_ILi64EEEEEENS_12float_e4m3_tENS5_IJlSD_lEEESK_SL_NS4_8TiledMMAINS4_8MMA_AtomIJNS4_10MMA_TraitsINS4_25SM100_MMA_F8F6F4_2x1SM_SSEJSK_SK_fSG_SH_NS4_17integral_constantINS4_4UMMA5MajorELSS_0EEEST_NSQ_INSR_7ScaleInELSU_0EEESV_EEEEEENS4_6LayoutINS5_IJSD_SD_SD_EEENS5_IJNSA_ILi0EEES10_S10_EEEEENS5_IJNS4_10UnderscoreES13_S13_EEEEENS4_28SM100_TMA_2SM_LOAD_MULTICASTENS4_14ComposedLayoutINS4_7SwizzleILi2ELi4ELi3EEENS4_18smem_ptr_flag_bitsILi8EEENSY_INS5_IJNSA_ILi8EEESI_EEENS5_IJSI_SD_EEEEEEEvNS4_8identityES16_S1G_vS1H_EENS_8epilogue10collective18CollectiveEpilogueINS1J_23Sm100TmaWarpSpecializedILi2ELi2ELi64ELb0ELb0EEEJNS5_IJSH_SH_SI_EEENS5_IJNSY_ISH_SD_EENSY_ISI_SD_EEEEESK_SL_SK_SL_NS1J_6fusion15FusionCallbacksIS1N_NS1S_17LinearCombinationISK_fSK_fLNS_15FloatRoundStyleE2EEES1O_S1R_JEEENS4_5SM1004TMEM4LOAD26SM100_TMEM_LOAD_32dp32b64xENS4_13SM90_TMA_LOADES1G_NS4_39AutoVectorizingCopyWithAssumedAlignmentILi128EEENS4_14SM90_TMA_STOREES1G_S24_S24_EEEvvEEEEvNT_6ParamsE,@"STO_CUDA_ENTRY STV_DEFAULT"
_ZN7cutlass13device_kernelINS_4gemm6kernel13GemmUniversalIN4cute5tupleIJiiiiEEENS1_10collective13CollectiveMmaINS1_35MainloopSm100TmaUmmaWarpSpecializedILi16ELi2ELi4ENS5_IJNS4_1CILi4EEENSA_ILi2EEENSA_ILi1EEEEEEEENS5_IJNSA_ILi256EEENSA_ILi128EEENSA_ILi64EEEEEENS_12float_e4m3_tENS5_IJlSD_lEEESK_SL_NS4_8TiledMMAINS4_8MMA_AtomIJNS4_10MMA_TraitsINS4_25SM100_MMA_F8F6F4_2x1SM_SSEJSK_SK_fSG_SH_NS4_17integral_constantINS4_4UMMA5MajorELSS_0EEEST_NSQ_INSR_7ScaleInELSU_0EEESV_EEEEEENS4_6LayoutINS5_IJSD_SD_SD_EEENS5_IJNSA_ILi0EEES10_S10_EEEEENS5_IJNS4_10UnderscoreES13_S13_EEEEENS4_28SM100_TMA_2SM_LOAD_MULTICASTENS4_14ComposedLayoutINS4_7SwizzleILi2ELi4ELi3EEENS4_18smem_ptr_flag_bitsILi8EEENSY_INS5_IJNSA_ILi8EEESI_EEENS5_IJSI_SD_EEEEEEEvNS4_8identityES16_S1G_vS1H_EENS_8epilogue10collective18CollectiveEpilogueINS1J_23Sm100TmaWarpSpecializedILi2ELi2ELi64ELb0ELb0EEEJNS5_IJSH_SH_SI_EEENS5_IJNSY_ISH_SD_EENSY_ISI_SD_EEEEESK_SL_SK_SL_NS1J_6fusion15FusionCallbacksIS1N_NS1S_17LinearCombinationISK_fSK_fLNS_15FloatRoundStyleE2EEES1O_S1R_JEEENS4_5SM1004TMEM4LOAD26SM100_TMEM_LOAD_32dp32b64xENS4_13SM90_TMA_LOADES1G_NS4_39AutoVectorizingCopyWithAssumedAlignmentILi128EEENS4_14SM90_TMA_STOREES1G_S24_S24_EEEvvEEEEvNT_6ParamsE:
[----:B------:R-:W1:Y:S01]  /*0000*/  LDC R1, c[0x0][0x37c] ;  /* 0x0000df00ff017b82 */ /* 0x000e620000000800 */
[----:B------:R-:W2:Y:S01]  /*0010*/  S2R R177, SR_TID.X ;  /* 0x0000000000b17919 */ /* 0x000ea20000002100 */
[----:B------:R-:W3:Y:S06]  /*0020*/  LDCU.64 UR8, c[0x0][0x890] ;  /* 0x00011200ff0877ac */ /* 0x000eec0008000a00 */
[----:B------:R-:W4:Y:S01]  /*0030*/  S2UR UR50, SR_CgaCtaId ;  /* 0x00000000003279c3 */ /* 0x000f220000008800 */
[----:B------:R-:W-:Y:S02]  /*0040*/  PRMT R162, RZ, 0x7610, R162 ;  /* 0x00007610ffa27816 */ /* 0x000fe400000000a2 */
[----:B------:R-:W-:-:S02]  /*0050*/  ELECT P0, URZ, PT ;  /* 0x0000000000ff782f */ /* 0x000fc40003800000 */
[----:B---3--:R-:W-:-:S04]  /*0060*/  ISETP.NE.U32.AND P1, PT, RZ, UR8, PT ;  /* 0x00000008ff007c0c */ /* 0x008fc8000bf25070 */
[----:B------:R-:W-:Y:S01]  /*0070*/  ISETP.NE.AND.EX P2, PT, RZ, UR9, PT, P1 ;  /* 0x00000009ff007c0c */ /* 0x000fe2000bf45310 */
[----:B----4-:R-:W-:Y:S02]  /*0080*/  ULOP3.LUT UR35, UR50, 0x1, URZ, 0xc0, !UPT ;  /* 0x0000000132237892 */ /* 0x010fe4000f8ec0ff */
[----:B------:R-:W-:Y:S01]  /*0090*/  ULOP3.LUT UR34, UR50, 0x1, URZ, 0x3c, !UPT ;  /* 0x0000000132227892 */ /* 0x000fe2000f8e3cff */
[----:B--2---:R-:W-:-:S05]  /*00a0*/  SHF.R.U32.HI R163, RZ, 0x5, R177 ;  /* 0x00000005ffa37819 */ /* 0x004fca00000116b1 */
[----:B------:R-:W2:Y:S02]  /*00b0*/  SHFL.IDX PT, R0, R163, RZ, 0x1f ;  /* 0x00001fffa3007589 */ /* 0x000ea400000e0000 */
[----:B--2---:R-:W-:Y:S02]  /*00c0*/  R2UR UR21, R0 ;  /* 0x00000000001572ca */ /* 0x004fe400000e0000 */
[----:B-1----:R-:W-:Y:S05]  /*00d0*/  @P2 BRA `(.L_x_0) ;  /* 0x0000000000302947 */ /* 0x002fea0003800000 */
[----:B------:R-:W1:Y:S02]  /*00e0*/  LDCU.64 UR4, c[0x0][0x888] ;  /* 0x00011100ff0477ac */ /* 0x000e640008000a00 */
[----:B-1----:R-:W-:-:S04]  /*00f0*/  UISETP.NE.U32.AND UP0, UPT, UR4, URZ, UPT ;  /* 0x000000ff0400728c */ /* 0x002fc8000bf05070 */
[----:B------:R-:W-:-:S09]  /*0100*/  UISETP.NE.AND.EX UP0, UPT, UR5, URZ, UPT, UP0 ;  /* 0x000000ff0500728c */ /* 0x000fd2000bf05300 */
[----:B------:R-:W-:Y:S05]  /*0110*/  BRA.U !UP0, `(.L_x_1) ;  /* 0x0000000108147547 */ /* 0x000fea000b800000 */
[----:B------:R-:W1:Y:S01]  /*0120*/  LDC.64 R2, c[0x0][0x888] ;  /* 0x00022200ff027b82 */ /* 0x000e620000000a00 */
[----:B------:R-:W1:Y:S02]  /*0130*/  LDCU.64 UR4, c[0x0][0x358] ;  /* 0x00006b00ff0477ac */ /* 0x000e640008000a00 */
[----:B-1----:R1:W5:Y:S01]  /*0140*/  LDG.E R73, desc[UR4][R2.64] ;  /* 0x0000000402497981 */ /* 0x002362000c1e1900 */
[----:B------:R-:W-:Y:S01]  /*0150*/  HFMA2 R162, -RZ, RZ, 0, 5.9604644775390625e-08 ;  /* 0x00000001ffa27431 */ /* 0x000fe200000001ff */
[----:B------:R-:W-:Y:S05]  /*0160*/  BRA `(.L_x_0) ;  /* 0x00000000000c7947 */ /* 0x000fea0003800000 */
.L_x_1:
[----:B------:R-:W1:Y:S01]  /*0170*/  LDCU UR4, c[0x0][0x880] ;  /* 0x00011000ff0477ac */ /* 0x000e620008000800 */
[----:B------:R-:W-:Y:S01]  /*0180*/  HFMA2 R162, -RZ, RZ, 0, 5.9604644775390625e-08 ;  /* 0x00000001ffa27431 */ /* 0x000fe200000001ff */
[----:B-1----:R-:W-:-:S07]  /*0190*/  MOV R73, UR4 ;  /* 0x0000000400497c02 */ /* 0x002fce0008000f00 */
.L_x_0:
[----:B------:R-:W2:Y:S02]  /*01a0*/  LDCU.64 UR4, c[0x0][0x8b0] ;  /* 0x00011600ff0477ac */ /* 0x000ea40008000a00 */
[----:B--2---:R-:W-:-:S04]  /*01b0*/  UISETP.NE.U32.AND UP0, UPT, UR4, URZ, UPT ;  /* 0x000000ff0400728c */ /* 0x004fc8000bf05070 */
[----:B------:R-:W-:-:S09]  /*01c0*/  UISETP.NE.AND.EX UP0, UPT, UR5, URZ, UPT, UP0 ;  /* 0x000000ff0500728c */ /* 0x000fd2000bf05300 */
[----:B------:R-:W-:Y:S05]  /*01d0*/  BRA.U UP0, `(.L_x_2) ;  /* 0x0000000100287547 */ /* 0x000fea000b800000 */
[----:B------:R-:W2:Y:S02]  /*01e0*/  LDCU.64 UR4, c[0x0][0x8a8] ;  /* 0x00011500ff0477ac */ /* 0x000ea40008000a00 */
[----:B--2---:R-:W-:-:S04]  /*01f0*/  UISETP.NE.U32.AND UP0, UPT, UR4, URZ, UPT ;  /* 0x000000ff0400728c */ /* 0x004fc8000bf05070 */
[----:B------:R-:W-:-:S09]  /*0200*/  UISETP.NE.AND.EX UP0, UPT, UR5, URZ, UPT, UP0 ;  /* 0x000000ff0500728c */ /* 0x000fd2000bf05300 */
[----:B------:R-:W-:Y:S05]  /*0210*/  BRA.U !UP0, `(.L_x_3) ;  /* 0x0000000108107547 */ /* 0x000fea000b800000 */
[----:B------:R-:W2:Y:S01]  /*0220*/  LDC.64 R70, c[0x0][0x8a8] ;  /* 0x00022a00ff467b82 */ /* 0x000ea20000000a00 */
[----:B------:R-:W2:Y:S02]  /*0230*/  LDCU.64 UR4, c[0x0][0x358] ;  /* 0x00006b00ff0477ac */ /* 0x000ea40008000a00 */
[----:B--2---:R2:W5:Y:S01]  /*0240*/  LDG.E R70, desc[UR4][R70.64] ;  /* 0x0000000446467981 */ /* 0x004562000c1e1900 */
[----:B------:R-:W-:Y:S05]  /*0250*/  BRA `(.L_x_2) ;  /* 0x0000000000087947 */ /* 0x000fea0003800000 */
.L_x_3:
[----:B------:R-:W2:Y:S02]  /*0260*/  LDCU UR4, c[0x0][0x8a0] ;  /* 0x00011400ff0477ac */ /* 0x000ea40008000800 */
[----:B--2---:R-:W-:Y:S02]  /*0270*/  MOV R70, UR4 ;  /* 0x0000000400467c02 */ /* 0x004fe40008000f00 */
.L_x_2:
[----:B------:R-:W-:Y:S01]  /*0280*/  IMAD.U32 R0, RZ, RZ, UR21 ;  /* 0x00000015ff007e24 */ /* 0x000fe2000f8e00ff */
[----:B------:R-:W-:Y:S04]  /*0290*/  BSSY.RECONVERGENT B0, `(.L_x_4) ;  /* 0x000000c000007945 */ /* 0x000fe80003800200 */
[C---:B------:R-:W-:Y:S02]  /*02a0*/  ISETP.NE.OR P3, PT, R0.reuse, 0x1, !P0 ;  /* 0x000000010000780c */ /* 0x040fe40004765670 */
[----:B------:R-:W-:-:S11]  /*02b0*/  ISETP.NE.OR P2, PT, R0, 0x3, !P0 ;  /* 0x000000030000780c */ /* 0x000fd60004745670 */
[----:B------:R-:W-:Y:S05]  /*02c0*/  @P3 BRA `(.L_x_5) ;  /* 0x0000000000203947 */ /* 0x000fea0003800000 */
[----:B------:R-:W3:Y:S02]  /*02d0*/  LDCU.64 UR4, c[0x0][0x348] ;  /* 0x00006900ff0477ac */ /* 0x000ee40008000a00 */
[----:B---3--:R-:W-:Y:S02]  /*02e0*/  UIADD3 UR6, UP1, UPT, UR4, 0x80, URZ ;  /* 0x0000008004067890 */ /* 0x008fe4000ff3e0ff */
[----:B------:R-:W-:Y:S02]  /*02f0*/  UIADD3 UR4, UP0, UPT, UR4, 0x180, URZ ;  /* 0x0000018004047890 */ /* 0x000fe4000ff1e0ff */
[----:B------:R-:W-:Y:S02]  /*0300*/  UIADD3.X UR7, UPT, UPT, URZ, UR5, URZ, UP1, !UPT ;  /* 0x00000005ff077290 */ /* 0x000fe40008ffe4ff */
[----:B------:R-:W-:-:S07]  /*0310*/  UIADD3.X UR5, UPT, UPT, URZ, UR5, URZ, UP0, !UPT ;  /* 0x00000005ff057290 */ /* 0x000fce00087fe4ff */
[----:B------:R3:W-:Y:S02]  /*0320*/  UTMACCTL.PF [UR6] ;  /* 0x00000000060079b9 */ /* 0x0007e40008040000 */
[----:B------:R3:W-:Y:S02]  /*0330*/  UTMACCTL.PF [UR4] ;  /* 0x00000000040079b9 */ /* 0x0007e40008040000 */
[----:B---3--:R-:W-:Y:S01]  /*0340*/  NOP ;  /* 0x0000000000007918 */ /* 0x008fe20000000000 */
.L_x_5:
[----:B------:R-:W-:Y:S05]  /*0350*/  BSYNC.RECONVERGENT B0 ;  /* 0x0000000000007941 */ /* 0x000fea0003800200 */
.L_x_4:
[----:B------:R-:W-:Y:S04]  /*0360*/  BSSY.RECONVERGENT B0, `(.L_x_6) ;  /* 0x000000a000007945 */ /* 0x000fe80003800200 */
        /* <DEDUP_REMOVED lines=9> */
.L_x_7:
[----:B------:R-:W-:Y:S05]  /*0400*/  BSYNC.RECONVERGENT B0 ;  /* 0x0000000000007941 */ /* 0x000fea0003800200 */
.L_x_6:
[----:B------:R-:W3:Y:S01]  /*0410*/  LDCU.64 UR4, c[0x0][0x888] ;  /* 0x00011100ff0477ac */ /* 0x000ee20008000a00 */
[----:B------:R-:W-:Y:S01]  /*0420*/  ISETP.NE.AND.EX P1, PT, RZ, UR9, PT, P1 ;  /* 0x00000009ff007c0c */ /* 0x000fe2000bf25310 */
[----:B------:R-:W-:Y:S01]  /*0430*/  UPLOP3.LUT UP5, UPT, UPT, UPT, UPT, 0x80, 0x8 ;  /* 0x000000000008789c */ /* 0x000fe20003faf070 */
[----:B---3--:R-:W-:-:S04]  /*0440*/  ISETP.NE.U32.AND P2, PT, RZ, UR4, PT ;  /* 0x00000004ff007c0c */ /* 0x008fc8000bf45070 */
[----:B------:R-:W-:-:S13]  /*0450*/  ISETP.NE.AND.EX P2, PT, RZ, UR5, PT, P2 ;  /* 0x00000005ff007c0c */ /* 0x000fda000bf45320 */
[----:B------:R-:W-:Y:S05]  /*0460*/  @P2 BRA P1, `(.L_x_8) ;  /* 0x0000000000282947 */ /* 0x000fea0000800000 */
[----:B------:R-:W-:Y:S01]  /*0470*/  UISETP.NE.U32.AND UP0, UPT, UR8, URZ, UPT ;  /* 0x000000ff0800728c */ /* 0x000fe2000bf05070 */
[----:B-----5:R-:W-:Y:S01]  /*0480*/  FSETP.NEU.AND P1, PT, R73, RZ, PT ;  /* 0x000000ff4900720b */ /* 0x020fe20003f2d000 */
[----:B------:R-:W-:Y:S02]  /*0490*/  UISETP.NE.U32.AND UP2, UPT, UR4, URZ, UPT ;  /* 0x000000ff0400728c */ /* 0x000fe4000bf45070 */
[----:B------:R-:W-:Y:S02]  /*04a0*/  UISETP.NE.AND.EX UP1, UPT, UR9, URZ, UPT, UP0 ;  /* 0x000000ff0900728c */ /* 0x000fe4000bf25300 */
[----:B------:R-:W-:-:S04]  /*04b0*/  UISETP.NE.AND.EX UP0, UPT, UR5, URZ, UPT, UP2 ;  /* 0x000000ff0500728c */ /* 0x000fc8000bf05320 */
[----:B------:R-:W-:-:S04]  /*04c0*/  USEL UR4, URZ, 0xffffffff, UP0 ;  /* 0xffffffffff047887 */ /* 0x000fc80008000000 */
[----:B------:R-:W-:Y:S01]  /*04d0*/  VOTEU.ANY UP0, P1 ;  /* 0x0000000000ff7886 */ /* 0x000fe20000800100 */
[----:B------:R-:W-:-:S04]  /*04e0*/  @!UP1 USEL UR4, URZ, 0xffffffff, UP0 ;  /* 0xffffffffff049887 */ /* 0x000fc80008000000 */
[----:B------:R-:W-:-:S04]  /*04f0*/  ULOP3.LUT UR4, UR4, 0x1, URZ, 0xc0, !UPT ;  /* 0x0000000104047892 */ /* 0x000fc8000f8ec0ff */
[----:B------:R-:W-:-:S11]  /*0500*/  UISETP.NE.U32.AND UP5, UPT, UR4, 0x1, UPT ;  /* 0x000000010400788c */ /* 0x000fd6000bfa5070 */
.L_x_8:
[----:B------:R-:W3:Y:S01]  /*0510*/  SHFL.IDX PT, R0, R163, RZ, 0x1f ;  /* 0x00001fffa3007589 */ /* 0x000ee200000e0000 */
[----:B------:R-:W-:-:S04]  /*0520*/  UISETP.NE.AND UP0, UPT, UR21, 0x2, UPT ;  /* 0x000000021500788c */ /* 0x000fc8000bf05270 */
[----:B------:R-:W-:Y:S02]  /*0530*/  UISETP.EQ.AND UP1, UPT, UR35, URZ, !UP0 ;  /* 0x000000ff2300728c */ /* 0x000fe4000c722270 */
[----:B------:R-:W-:-:S04]  /*0540*/  USEL UR38, URZ, 0x1, UP0 ;  /* 0x00000001ff267887 */ /* 0x000fc80008000000 */
[----:B------:R-:W-:Y:S02]  /*0550*/  PLOP3.LUT P3, PT, P0, PT, UP1, 0x80, 0x8 ;  /* 0x000000000008781c */ /* 0x000fe4000076f018 */
[----:B---3--:R-:W-:-:S13]  /*0560*/  ISETP.NE.AND P1, PT, R0, RZ, PT ;  /* 0x000000ff0000720c */ /* 0x008fda0003f25270 */
[----:B------:R-:W-:Y:S05]  /*0570*/  @P1 BRA `(.L_x_9) ;  /* 0x0000000000c01947 */ /* 0x000fea0003800000 */
[----:B------:R-:W-:Y:S01]  /*0580*/  ELECT P1, URZ, PT ;  /* 0x0000000000ff782f */ /* 0x000fe20003820000 */
[----:B------:R-:W-:-:S12]  /*0590*/  BSSY.RECONVERGENT B0, `(.L_x_9) ;  /* 0x000002e000007945 */ /* 0x000fd80003800200 */
[----:B------:R-:W-:Y:S05]  /*05a0*/  @!P1 BRA `(.L_x_10) ;  /* 0x0000000000b09947 */ /* 0x000fea0003800000 */
[----:B------:R-:W-:Y:S01]  /*05b0*/  UMOV UR4, 0x400 ;  /* 0x0000040000047882 */ /* 0x000fe20000000000 */
[----:B------:R-:W-:Y:S01]  /*05c0*/  UMOV UR8, 0x1 ;  /* 0x0000000100087882 */ /* 0x000fe20000000000 */
[----:B------:R-:W-:Y:S01]  /*05d0*/  UMOV UR6, 0x3 ;  /* 0x0000000300067882 */ /* 0x000fe20000000000 */
[----:B------:R-:W-:Y:S02]  /*05e0*/  ULEA UR4, UR50, UR4, 0x18 ;  /* 0x0000000432047291 */ /* 0x000fe4000f8ec0ff */
[----:B------:R-:W-:-:S04]  /*05f0*/  UIADD3 UR8, UPT, UPT, -UR8, 0x100000, URZ ;  /* 0x0010000008087890 */ /* 0x000fc8000fffe1ff */
[----:B------:R-:W-:Y:S02]  /*0600*/  USHF.L.U32 UR9, UR8, 0xb, URZ ;  /* 0x0000000b08097899 */ /* 0x000fe400080006ff */
[----:B------:R-:W-:Y:S02]  /*0610*/  USHF.L.U32 UR8, UR8, 0x1, URZ ;  /* 0x0000000108087899 */ /* 0x000fe400080006ff */
[----:B------:R-:W-:-:S04]  /*0620*/  UIADD3 UR6, UPT, UPT, -UR6, 0x100000, URZ ;  /* 0x0010000006067890 */ /* 0x000fc8000fffe1ff */
[----:B------:R-:W-:Y:S02]  /*0630*/  USHF.L.U32 UR7, UR6, 0xb, URZ ;  /* 0x0000000b06077899 */ /* 0x000fe400080006ff */
[----:B------:R-:W-:Y:S01]  /*0640*/  USHF.L.U32 UR6, UR6, 0x1, URZ ;  /* 0x0000000106067899 */ /* 0x000fe200080006ff */
[----:B------:R-:W3:Y:S03]  /*0650*/  FENCE.VIEW.ASYNC.S ;  /* 0x00000000000073c6 */ /* 0x000ee60000000000 */
[----:B---3--:R3:W4:Y:S08]  /*0660*/  SYNCS.EXCH.64 URZ, [UR4], UR8 ;  /* 0x0000000804ff75b2 */ /* 0x0087300008000100 */
[----:B------:R3:W1:Y:S01]  /*0670*/  SYNCS.EXCH.64 URZ, [UR4+0x80], UR6 ;  /* 0x0000800604ff75b2 */ /* 0x0006620008000100 */
        /* <DEDUP_REMOVED lines=29> */
[----:B------:R3:W1:Y:S02]  /*0850*/  SYNCS.EXCH.64 URZ, [UR4+0xf8], UR6 ;  /* 0x0000f80604ff75b2 */ /* 0x0006640008000100 */
[----:B---34-:R-:W-:Y:S01]  /*0860*/  NOP ;  /* 0x0000000000007918 */ /* 0x018fe20000000000 */
.L_x_10:
[----:B------:R-:W-:Y:S05]  /*0870*/  BSYNC.RECONVERGENT B0 ;  /* 0x0000000000007941 */ /* 0x000fea0003800200 */
.L_x_9:
[----:B------:R-:W3:Y:S01]  /*0880*/  SHFL.IDX PT, R0, R163, RZ, 0x1f ;  /* 0x00001fffa3007589 */ /* 0x000ee200000e0000 */
[----:B------:R-:W-:Y:S01]  /*0890*/  NOP ;  /* 0x0000000000007918 */ /* 0x000fe20000000000 */
[----:B---3--:R-:W-:-:S13]  /*08a0*/  ISETP.NE.AND P1, PT, R0, 0x1, PT ;  /* 0x000000010000780c */ /* 0x008fda0003f25270 */
[----:B------:R-:W-:Y:S05]  /*08b0*/  @P1 BRA `(.L_x_11) ;  /* 0x0000000000441947 */ /* 0x000fea0003800000 */
        /* <DEDUP_REMOVED lines=10> */
[----:B------:R-:W-:Y:S01]  /*0960*/  ELECT P1, URZ, PT ;  /* 0x0000000000ff782f */ /* 0x000fe20003820000 */
[----:B------:R-:W3:Y:S02]  /*0970*/  FENCE.VIEW.ASYNC.S ;  /* 0x00000000000073c6 */ /* 0x000ee40000000000 */
[----:B---3--:R3:W4:Y:S08]  /*0980*/  SYNCS.EXCH.64 URZ, [UR4+0x100], UR8 ;  /* 0x0001000804ff75b2 */ /* 0x0087300008000100 */
[----:B------:R3:W1:Y:S01]  /*0990*/  SYNCS.EXCH.64 URZ, [UR4+0x110], UR6 ;  /* 0x0001100604ff75b2 */ /* 0x0006620008000100 */
[----:B------:R3:W1:Y:S01]  /*09a0*/  SYNCS.EXCH.64 URZ, [UR4+0x108], UR8 ;  /* 0x0001080804ff75b2 */ /* 0x0006620008000100 */
[----:B------:R3:W1:Y:S01]  /*09b0*/  SYNCS.EXCH.64 URZ, [UR4+0x118], UR6 ;  /* 0x0001180604ff75b2 */ /* 0x0006620008000100 */
[----:B------:R-:W-:Y:S01]  /*09c0*/  NOP ;  /* 0x0000000000007918 */ /* 0x000fe20000000000 */
.L_x_11:
[----:B------:R-:W2:Y:S01]  /*09d0*/  SHFL.IDX PT, R0, R163, RZ, 0x1f ;  /* 0x00001fffa3007589 */ /* 0x000ea200000e0000 */
[----:B------:R-:W-:Y:S01]  /*09e0*/  NOP ;  /* 0x0000000000007918 */ /* 0x000fe20000000000 */
[----:B--2---:R-:W-:-:S13]  /*09f0*/  ISETP.NE.AND P1, PT, R0, 0x3, PT ;  /* 0x000000030000780c */ /* 0x004fda0003f25270 */
[----:B------:R-:W-:Y:S05]  /*0a00*/  @P1 BRA `(.L_x_12) ;  /* 0x00000000002c1947 */ /* 0x000fea0003800000 */
[----:B---3--:R-:W-:Y:S01]  /*0a10*/  UMOV UR4, 0x400 ;  /* 0x0000040000047882 */ /* 0x008fe20000000000 */
[----:B------:R-:W-:Y:S01]  /*0a20*/  UMOV UR5, 0x20 ;  /* 0x0000002000057882 */ /* 0x000fe20000000000 */
[----:B------:R-:W-:Y:S02]  /*0a30*/  ULEA UR6, UR50, UR4, 0x18 ;  /* 0x0000000432067291 */ /* 0x000fe4000f8ec0ff */
[----:B------:R-:W-:-:S04]  /*0a40*/  UIADD3 UR4, UPT, UPT, -UR5, 0x100000, URZ ;  /* 0x0010000005047890 */ /* 0x000fc8000fffe1ff */
[----:B------:R-:W-:Y:S02]  /*0a50*/  USHF.L.U32 UR5, UR4, 0xb, URZ ;  /* 0x0000000b04057899 */ /* 0x000fe400080006ff */
[----:B------:R-:W-:Y:S01]  /*0a60*/  USHF.L.U32 UR4, UR4, 0x1, URZ ;  /* 0x0000000104047899 */ /* 0x000fe200080006ff */
[----:B------:R-:W-:Y:S01]  /*0a70*/  ELECT P1, URZ, PT ;  /* 0x0000000000ff782f */ /* 0x000fe20003820000 */
[----:B------:R-:W2:Y:S10]  /*0a80*/  FENCE.VIEW.ASYNC.S ;  /* 0x00000000000073c6 */ /* 0x000eb40000000000 */
[----:B--2---:R2:W3:Y:S01]  /*0a90*/  SYNCS.EXCH.64 URZ, [UR6+0x120], UR4 ;  /* 0x0001200406ff75b2 */ /* 0x0044e20008000100 */
[----:B------:R2:W1:Y:S01]  /*0aa0*/  SYNCS.EXCH.64 URZ, [UR6+0x128], UR4 ;  /* 0x0001280406ff75b2 */ /* 0x0004620008000100 */
[----:B------:R-:W-:Y:S01]  /*0ab0*/  NOP ;  /* 0x0000000000007918 */ /* 0x000fe20000000000 */
.L_x_12:
[----:B------:R-:W4:Y:S01]  /*0ac0*/  SHFL.IDX PT, R0, R163, RZ, 0x1f ;  /* 0x00001fffa3007589 */ /* 0x000f2200000e0000 */
[----:B------:R-:W-:Y:S01]  /*0ad0*/  NOP ;  /* 0x0000000000007918 */ /* 0x000fe20000000000 */
[----:B----4-:R-:W-:-:S13]  /*0ae0*/  ISETP.NE.AND P1, PT, R0, 0x4, PT ;  /* 0x000000040000780c */ /* 0x010fda0003f25270 */
[----:B------:R-:W-:Y:S05]  /*0af0*/  @P1 BRA `(.L_x_13) ;  /* 0x0000000000481947 */ /* 0x000fea0003800000 */
[----:B--23--:R-:W-:Y:S01]  /*0b00*/  UMOV UR4, 0x720 ;  /* 0x0000072000047882 */ /* 0x00cfe20000000000 */
[----:B------:R-:W-:Y:S01]  /*0b10*/  UMOV UR6, 0x400 ;  /* 0x0000040000067882 */ /* 0x000fe20000000000 */
[----:B------:R-:W-:Y:S01]  /*0b20*/  USEL UR4, UR4, 0x620, UP5 ;  /* 0x0000062004047887 */ /* 0x000fe2000a800000 */
        /* <DEDUP_REMOVED lines=9> */
[----:B------:R-:W2:Y:S02]  /*0bc0*/  FENCE.VIEW.ASYNC.S ;  /* 0x00000000000073c6 */ /* 0x000ea40000000000 */
[----:B--2---:R4:W2:Y:S08]  /*0bd0*/  SYNCS.EXCH.64 URZ, [UR6+0x130], UR8 ;  /* 0x0001300806ff75b2 */ /* 0x0048b00008000100 */
[----:B------:R4:W3:Y:S01]  /*0be0*/  SYNCS.EXCH.64 URZ, [UR6+0x140], UR4 ;  /* 0x0001400406ff75b2 */ /* 0x0008e20008000100 */
[----:B------:R4:W1:Y:S01]  /*0bf0*/  SYNCS.EXCH.64 URZ, [UR6+0x138], UR8 ;  /* 0x0001380806ff75b2 */ /* 0x0008620008000100 */
[----:B------:R4:W1:Y:S02]  /*0c00*/  SYNCS.EXCH.64 URZ, [UR6+0x148], UR4 ;  /* 0x0001480406ff75b2 */ /* 0x0008640008000100 */
[----:B----4-:R-:W-:Y:S01]  /*0c10*/  NOP ;  /* 0x0000000000007918 */ /* 0x010fe20000000000 */
.L_x_13:
[----:B------:R-:W4:Y:S01]  /*0c20*/  SHFL.IDX PT, R0, R163, RZ, 0x1f ;  /* 0x00001fffa3007589 */ /* 0x000f2200000e0000 */
[----:B------:R-:W-:Y:S01]  /*0c30*/  NOP ;  /* 0x0000000000007918 */ /* 0x000fe20000000000 */
[----:B----4-:R-:W-:-:S13]  /*0c40*/  ISETP.NE.AND P1, PT, R0, 0x5, PT ;  /* 0x000000050000780c */ /* 0x010fda0003f25270 */
[----:B------:R-:W-:Y:S05]  /*0c50*/  @P1 BRA `(.L_x_14) ;  /* 0x0000000000541947 */ /* 0x000fea0003800000 */
[----:B--23--:R-:W-:Y:S01]  /*0c60*/  UMOV UR4, 0x400 ;  /* 0x0000040000047882 */ /* 0x00cfe20000000000 */
        /* <DEDUP_REMOVED lines=14> */
[----:B------:R4:W1:Y:S01]  /*0d50*/  SYNCS.EXCH.64 URZ, [UR4+0x178], UR8 ;  /* 0x0001780804ff75b2 */ /* 0x0008620008000100 */
[----:B------:R4:W1:Y:S01]  /*0d60*/  SYNCS.EXCH.64 URZ, [UR4+0x160], UR6 ;  /* 0x0001600604ff75b2 */ /* 0x0008620008000100 */
[----:B------:R4:W1:Y:S01]  /*0d70*/  SYNCS.EXCH.64 URZ, [UR4+0x180], UR8 ;  /* 0x0001800804ff75b2 */ /* 0x0008620008000100 */
[----:B------:R4:W1:Y:S01]  /*0d80*/  SYNCS.EXCH.64 URZ, [UR4+0x168], UR6 ;  /* 0x0001680604ff75b2 */ /* 0x0008620008000100 */
[----:B------:R4:W1:Y:S02]  /*0d90*/  SYNCS.EXCH.64 URZ, [UR4+0x188], UR8 ;  /* 0x0001880804ff75b2 */ /* 0x0008640008000100 */
[----:B----4-:R-:W-:Y:S01]  /*0da0*/  NOP ;  /* 0x0000000000007918 */ /* 0x010fe20000000000 */
.L_x_14:
[----:B------:R-:W4:Y:S01]  /*0db0*/  SHFL.IDX PT, R0, R163, RZ, 0x1f ;  /* 0x00001fffa3007589 */ /* 0x000f2200000e0000 */
[----:B------:R-:W-:Y:S01]  /*0dc0*/  ISETP.NE.OR P0, PT, RZ, UR21, !P0 ;  /* 0x00000015ff007c0c */ /* 0x000fe2000c705670 */
[----:B------:R-:W-:Y:S01]  /*0dd0*/  NOP ;  /* 0x0000000000007918 */ /* 0x000fe20000000000 */
[----:B----4-:R-:W-:-:S13]  /*0de0*/  ISETP.NE.AND P1, PT, R0, 0x3, PT ;  /* 0x000000030000780c */ /* 0x010fda0003f25270 */
[----:B------:R-:W-:Y:S05]  /*0df0*/  @P1 BRA `(.L_x_15) ;  /* 0x0000000000341947 */ /* 0x000fea0003800000 */
[----:B--23--:R-:W-:Y:S01]  /*0e00*/  UMOV UR4, 0x400 ;  /* 0x0000040000047882 */ /* 0x00cfe20000000000 */
[----:B------:R-:W-:Y:S01]  /*0e10*/  UMOV UR6, 0x20 ;  /* 0x0000002000067882 */ /* 0x000fe20000000000 */
[----:B------:R-:W-:Y:S02]  /*0e20*/  ULEA UR4, UR50, UR4, 0x18 ;  /* 0x0000000432047291 */ /* 0x000fe4000f8ec0ff */
[----:B------:R-:W-:-:S04]  /*0e30*/  UIADD3 UR6, UPT, UPT, -UR6, 0x100000, URZ ;  /* 0x0010000006067890 */ /* 0x000fc8000fffe1ff */
[----:B------:R-:W-:Y:S02]  /*0e40*/  USHF.L.U32 UR7, UR6, 0xb, URZ ;  /* 0x0000000b06077899 */ /* 0x000fe400080006ff */
[----:B------:R-:W-:Y:S01]  /*0e50*/  USHF.L.U32 UR6, UR6, 0x1, URZ ;  /* 0x0000000106067899 */ /* 0x000fe200080006ff */
[----:B------:R-:W-:Y:S01]  /*0e60*/  ELECT P1, URZ, PT ;  /* 0x0000000000ff782f */ /* 0x000fe20003820000 */
[----:B------:R-:W2:Y:S10]  /*0e70*/  FENCE.VIEW.ASYNC.S ;  /* 0x00000000000073c6 */ /* 0x000eb40000000000 */
[----:B--2---:R4:W2:Y:S01]  /*0e80*/  SYNCS.EXCH.64 URZ, [UR4+0x190], UR6 ;  /* 0x0001900604ff75b2 */ /* 0x0048a20008000100 */
[----:B------:R4:W3:Y:S01]  /*0e90*/  SYNCS.EXCH.64 URZ, [UR4+0x1a0], UR6 ;  /* 0x0001a00604ff75b2 */ /* 0x0008e20008000100 */
[----:B------:R4:W1:Y:S01]  /*0ea0*/  SYNCS.EXCH.64 URZ, [UR4+0x198], UR6 ;  /* 0x0001980604ff75b2 */ /* 0x0008620008000100 */
[----:B------:R4:W1:Y:S02]  /*0eb0*/  SYNCS.EXCH.64 URZ, [UR4+0x1a8], UR6 ;  /* 0x0001a80604ff75b2 */ /* 0x0008640008000100 */
[----:B----4-:R-:W-:Y:S01]  /*0ec0*/  NOP ;  /* 0x0000000000007918 */ /* 0x010fe20000000000 */
.L_x_15:
[----:B------:R-:W-:Y:S01]  /*0ed0*/  VOTEU.ALL UP0, P0 ;  /* 0x0000000000ff7886 */ /* 0x000fe20000000000 */
[----:B--23--:R-:W-:Y:S01]  /*0ee0*/  UMOV UR4, 0x20 ;  /* 0x0000002000047882 */ /* 0x00cfe20000000000 */
[----:B------:R-:W2:Y:S01]  /*0ef0*/  LDCU UR37, c[0x0][0x36c] ;  /* 0x00006d80ff2577ac */ /* 0x000ea20008000800 */
[----:B------:R-:W-:Y:S01]  /*0f00*/  NOP ;  /* 0x0000000000007918 */ /* 0x000fe20000000000 */
[----:B------:R-:W-:Y:S01]  /*0f10*/  LOP3.LUT R0, R177, 0x1f, RZ, 0xc0, !PT ;  /* 0x0000001fb1007812 */ /* 0x000fe200078ec0ff */
[----:B------:R-:W-:Y:S01]  /*0f20*/  @!UP0 UMOV UR6, 0x400 ;  /* 0x0000040000068882 */ /* 0x000fe20000000000 */
[----:B------:R-:W-:-:S04]  /*0f30*/  @!UP0 UIADD3 UR4, UPT, UPT, -UR4, 0x100000, URZ ;  /* 0x0010000004048890 */ /* 0x000fc8000fffe1ff */
[----:B------:R-:W-:Y:S02]  /*0f40*/  @!UP0 USHF.L.U32 UR5, UR4, 0xb, URZ ;  /* 0x0000000b04058899 */ /* 0x000fe400080006ff */
[----:B------:R-:W-:Y:S02]  /*0f50*/  @!UP0 USHF.L.U32 UR4, UR4, 0x1, URZ ;  /* 0x0000000104048899 */ /* 0x000fe400080006ff */
[----:B------:R-:W-:Y:S01]  /*0f60*/  @!UP0 ULEA UR6, UR50, UR6, 0x18 ;  /* 0x0000000632068291 */ /* 0x000fe2000f8ec0ff */
[----:B------:R-:W-:Y:S01]  /*0f70*/  VOTEU.ALL UP0, P0 ;  /* 0x0000000000ff7886 */ /* 0x000fe20000000000 */
[----:B------:R-:W-:Y:S02]  /*0f80*/  UISETP.NE.AND UP6, UPT, UR21, URZ, UPT ;  /* 0x000000ff1500728c */ /* 0x000fe4000bfc5270 */
[----:B--2---:R-:W-:Y:S01]  /*0f90*/  UISETP.EQ.U32.AND UP1, UPT, UR37, 0x1, UPT ;  /* 0x000000012500788c */ /* 0x004fe2000bf22070 */
[----:B------:R-:W2:Y:S07]  /*0fa0*/  FENCE.VIEW.ASYNC.S ;  /* 0x00000000000073c6 */ /* 0x000eae0000000000 */
[----:B--2---:R2:W3:Y:S01]  /*0fb0*/  @!UP0 SYNCS.EXCH.64 URZ, [UR6+0x1b0], UR4 ;  /* 0x0001b00406ff85b2 */ /* 0x0044e20008000100 */
[----:B------:R-:W-:Y:S05]  /*0fc0*/  BRA.U !UP1, `(.L_x_16) ;  /* 0x0000000109087547 */ /* 0x000fea000b800000 */
[----:B-1-3--:R-:W-:Y:S01]  /*0fd0*/  UCGABAR_ARV ;  /* 0x00000000000079c7 */ /* 0x00afe20008000000 */
[----:B------:R-:W-:Y:S05]  /*0fe0*/  BRA `(.L_x_17) ;  /* 0x0000000000047947 */ /* 0x000fea0003800000 */
.L_x_16:
[----:B-1-3--:R-:W-:Y:S01]  /*0ff0*/  NOP ;  /* 0x0000000000007918 */ /* 0x00afe20000000000 */
.L_x_17:
[----:B------:R-:W1:Y:S01]  /*1000*/  S2UR UR31, SR_CTAID.X ;  /* 0x00000000001f79c3 */ /* 0x000e620000002500 */
[----:B------:R-:W-:-:S05]  /*1010*/  CS2R.32 R3, SR_CgaSize ;  /* 0x0000000000037805 */ /* 0x000fca0000008a00 */
[----:B------:R-:W-:-:S05]  /*1020*/  IMAD R3, R3, -0xa0, RZ ;  /* 0xffffff6003037824 */ /* 0x000fca00078e02ff */
[----:B--2---:R-:W-:-:S14]  /*1030*/  R2UR UR5, R3 ;  /* 0x00000000030572ca */ /* 0x004fdc00000e0000 */
[----:B------:R-:W2:Y:S01]  /*1040*/  LDCU UR5, c[0x0][UR5+0x2b0] ;  /* 0x00005600050577ac */ /* 0x000ea20008000800 */
[----:B------:R-:W-:-:S05]  /*1050*/  CS2R.32 R3, SR_CgaSize ;  /* 0x0000000000037805 */ /* 0x000fca0000008a00 */
[----:B------:R-:W-:-:S05]  /*1060*/  IMAD R3, R3, -0xa0, RZ ;  /* 0xffffff6003037824 */ /* 0x000fca00078e02ff */
[----:B------:R-:W-:-:S14]  /*1070*/  R2UR UR4, R3 ;  /* 0x00000000030472ca */ /* 0x000fdc00000e0000 */
[----:B------:R-:W3:Y:S01]  /*1080*/  LDCU UR4, c[0x0][UR4+0x2b4] ;  /* 0x00005680040477ac */ /* 0x000ee20008000800 */
[----:B------:R-:W4:Y:S01]  /*1090*/  S2UR UR20, SR_CTAID.Y ;  /* 0x00000000001479c3 */ /* 0x000f220000002600 */
[----:B------:R-:W-:-:S05]  /*10a0*/  CS2R.32 R3, SR_CgaSize ;  /* 0x0000000000037805 */ /* 0x000fca0000008a00 */
[----:B------:R-:W-:-:S05]  /*10b0*/  IMAD R3, R3, -0xa0, RZ ;  /* 0xffffff6003037824 */ /* 0x000fca00078e02ff */
[----:B------:R-:W-:-:S14]  /*10c0*/  R2UR UR59, R3 ;  /* 0x00000000033b72ca */ /* 0x000fdc00000e0000 */
[----:B------:R-:W3:Y:S01]  /*10d0*/  LDCU UR59, c[0x0][UR59+0x2a0] ;  /* 0x000054003b3b77ac */ /* 0x000ee20008000800 */
[----:B------:R-:W-:-:S05]  /*10e0*/  CS2R.32 R3, SR_CgaSize ;  /* 0x0000000000037805 */ /* 0x000fca0000008a00 */
[----:B------:R-:W-:-:S05]  /*10f0*/  IMAD R3, R3, -0xa0, RZ ;  /* 0xffffff6003037824 */ /* 0x000fca00078e02ff */
[----:B------:R-:W-:-:S14]  /*1100*/  R2UR UR60, R3 ;  /* 0x00000000033c72ca */ /* 0x000fdc00000e0000 */
[----:B------:R-:W3:Y:S01]  /*1110*/  LDCU UR60, c[0x0][UR60+0x2a4] ;  /* 0x000054803c3c77ac */ /* 0x000ee20008000800 */
[----:B------:R-:W-:Y:S02]  /*1120*/  ULOP3.LUT UR7, UR50, 0x3, URZ, 0xc0, !UPT ;  /* 0x0000000332077892 */ /* 0x000fe4000f8ec0ff */
[----:B------:R-:W-:Y:S02]  /*1130*/  USHF.R.U32.HI UR12, URZ, 0x1, UR50 ;  /* 0x00000001ff0c7899 */ /* 0x000fe40008011632 */
[----:B------:R-:W-:Y:S02]  /*1140*/  UISETP.GT.U32.AND UP1, UPT, UR7, 0xffff, UPT ;  /* 0x0000ffff0700788c */ /* 0x000fe4000bf24070 */
[----:B------:R-:W-:Y:S01]  /*1150*/  USHF.R.U32.HI UR11, URZ, 0x2, UR50 ;  /* 0x00000002ff0b7899 */ /* 0x000fe20008011632 */
[----:B-1----:R-:W-:Y:S01]  /*1160*/  I2FP.F32.U32 R3, UR31 ;  /* 0x0000001f00037c45 */ /* 0x002fe20008201000 */
[----:B------:R-:W-:Y:S01]  /*1170*/  USHF.L.U32 UR27, UR50, 0xa, URZ ;  /* 0x0000000a321b7899 */ /* 0x000fe200080006ff */
[----:B------:R-:W1:Y:S03]  /*1180*/  LDCU UR26, c[0x0][0xb24] ;  /* 0x00016480ff1a77ac */ /* 0x000e660008000800 */
[----:B--2---:R-:W-:Y:S01]  /*1190*/  FMUL R3, R3, UR5 ;  /* 0x0000000503037c20 */ /* 0x004fe20008400000 */
[----:B------:R-:W2:Y:S01]  /*11a0*/  LDCU UR42, c[0x0][0xb24] ;  /* 0x00016480ff2a77ac */ /* 0x000ea20008000800 */
[----:B----4-:R-:W-:-:S04]  /*11b0*/  I2FP.F32.U32 R2, UR20 ;  /* 0x0000001400027c45 */ /* 0x010fc80008201000 */
[----:B------:R-:W4:Y:S01]  /*11c0*/  F2I.U32.TRUNC.NTZ R3, R3 ;  /* 0x0000000300037305 */ /* 0x000f22000020f000 */
[----:B------:R-:W1:Y:S01]  /*11d0*/  LDCU UR29, c[0x0][0xb30] ;  /* 0x00016600ff1d77ac */ /* 0x000e620008000800 */
[----:B---3--:R-:W-:Y:S01]  /*11e0*/  FMUL R2, R2, UR4 ;  /* 0x0000000402027c20 */ /* 0x008fe20008400000 */
[----:B------:R-:W-:Y:S01]  /*11f0*/  ULOP3.LUT UR4, UR50, 0x4, URZ, 0xc0, !UPT ;  /* 0x0000000432047892 */ /* 0x000fe2000f8ec0ff */
[----:B------:R-:W-:-:S04]  /*1200*/  UMOV UR13, 0x11 ;  /* 0x00000011000d7882 */ /* 0x000fc80000000000 */
[----:B------:R-:W3:Y:S01]  /*1210*/  F2I.U32.TRUNC.NTZ R2, R2 ;  /* 0x0000000200027305 */ /* 0x000ee2000020f000 */
[----:B------:R-:W-:Y:S01]  /*1220*/  ULOP3.LUT UR4, UR4, 0x1, UR50, 0xf8, !UPT ;  /* 0x0000000104047892 */ /* 0x000fe2000f8ef832 */
[----:B------:R-:W-:Y:S01]  /*1230*/  UMOV UR14, 0x5 ;  /* 0x00000005000e7882 */ /* 0x000fe20000000000 */
[----:B------:R-:W-:Y:S02]  /*1240*/  USEL UR25, UR7, 0xffff, !UP1 ;  /* 0x0000ffff07197887 */ /* 0x000fe4000c800000 */
[----:B------:R-:W-:Y:S01]  /*1250*/  UISETP.GT.U32.AND UP0, UPT, UR4, 0xffff, UPT ;  /* 0x0000ffff0400788c */ /* 0x000fe2000bf04070 */
[----:B----4-:R-:W-:Y:S02]  /*1260*/  R2UR UR5, R3 ;  /* 0x00000000030572ca */ /* 0x010fe400000e0000 */
[----:B------:R-:W-:Y:S01]  /*1270*/  PRMT R3, RZ, 0x7610, R3 ;  /* 0x00007610ff037816 */ /* 0x000fe20000000003 */
[----:B------:R-:W-:Y:S01]  /*1280*/  USEL UR24, UR4, 0xffff, !UP0 ;  /* 0x0000ffff04187887 */ /* 0x000fe2000c000000 */
[----:B---3--:R-:W-:-:S02]  /*1290*/  R2UR UR6, R2 ;  /* 0x00000000020672ca */ /* 0x008fc400000e0000 */
[----:B------:R-:W-:-:S07]  /*12a0*/  PRMT R2, RZ, 0x7610, R2 ;  /* 0x00007610ff027816 */ /* 0x000fce0000000002 */
[----:B------:R-:W-:-:S04]  /*12b0*/  UIADD3 UR5, UPT, UPT, -UR5, URZ, URZ ;  /* 0x000000ff05057290 */ /* 0x000fc8000fffe1ff */
[----:B------:R-:W-:Y:S02]  /*12c0*/  UIMAD UR59, UR59, UR5, UR31 ;  /* 0x000000053b3b72a4 */ /* 0x000fe4000f8e021f */
[----:B------:R-:W-:-:S04]  /*12d0*/  UIADD3 UR4, UPT, UPT, -UR6, URZ, URZ ;  /* 0x000000ff06047290 */ /* 0x000fc8000fffe1ff */
[----:B------:R-:W-:Y:S01]  /*12e0*/  UIMAD UR60, UR60, UR4, UR20 ;  /* 0x000000043c3c72a4 */ /* 0x000fe2000f8e0214 */
[----:B-12---:R-:W-:Y:S11]  /*12f0*/  BRA.U UP6, `(.L_x_18) ;  /* 0x0000000106647547 */ /* 0x006ff6000b800000 */
[----:B------:R-:W-:Y:S02]  /*1300*/  UISETP.NE.AND UP0, UPT, UR60, URZ, UPT ;  /* 0x000000ff3c00728c */ /* 0x000fe4000bf05270 */
[----:B------:R-:W-:Y:S02]  /*1310*/  UISETP.NE.AND UP2, UPT, UR60, 0x1, UPT ;  /* 0x000000013c00788c */ /* 0x000fe4000bf45270 */
[----:B------:R-:W-:Y:S02]  /*1320*/  ULOP3.LUT UR4, UR59, 0x2, URZ, 0x3c, !UPT ;  /* 0x000000023b047892 */ /* 0x000fe4000f8e3cff */
[----:B------:R-:W-:Y:S02]  /*1330*/  UISETP.GT.U32.AND UP4, UPT, UR59, 0x1, UP0 ;  /* 0x000000013b00788c */ /* 0x000fe40008784070 */
[----:B------:R-:W-:Y:S02]  /*1340*/  UISETP.GT.U32.AND UP3, UPT, UR59, 0x1, UP2 ;  /* 0x000000013b00788c */ /* 0x000fe40009764070 */
[----:B------:R-:W-:-:S02]  /*1350*/  UISETP.GT.U32.AND UP1, UPT, UR4, 0x1, UP0 ;  /* 0x000000010400788c */ /* 0x000fc40008724070 */
[----:B------:R-:W-:Y:S02]  /*1360*/  UISETP.GT.U32.AND UP0, UPT, UR4, 0x1, UP2 ;  /* 0x000000010400788c */ /* 0x000fe40009704070 */
[----:B------:R-:W-:Y:S02]  /*1370*/  USEL UR6, URZ, 0x1, UP4 ;  /* 0x00000001ff067887 */ /* 0x000fe4000a000000 */
[----:B------:R-:W-:Y:S02]  /*1380*/  USEL UR5, URZ, 0x10, UP3 ;  /* 0x00000010ff057887 */ /* 0x000fe40009800000 */
[----:B------:R-:W-:Y:S02]  /*1390*/  USEL UR4, URZ, 0x2, UP4 ;  /* 0x00000002ff047887 */ /* 0x000fe4000a000000 */
[----:B------:R-:W-:Y:S02]  /*13a0*/  USEL UR9, URZ, 0x20, UP3 ;  /* 0x00000020ff097887 */ /* 0x000fe40009800000 */
[----:B------:R-:W-:-:S02]  /*13b0*/  USEL UR8, URZ, 0x4, UP1 ;  /* 0x00000004ff087887 */ /* 0x000fc40008800000 */
[----:B------:R-:W-:Y:S02]  /*13c0*/  UIADD3 UR4, UPT, UPT, UR4, UR5, UR6 ;  /* 0x0000000504047290 */ /* 0x000fe4000fffe006 */
[----:B------:R-:W-:Y:S02]  /*13d0*/  USEL UR6, URZ, 0x8, UP1 ;  /* 0x00000008ff067887 */ /* 0x000fe40008800000 */
[----:B------:R-:W-:Y:S02]  /*13e0*/  ULOP3.LUT UR10, UR59, 0xfffffffe, URZ, 0xc0, !UPT ;  /* 0xfffffffe3b0a7892 */ /* 0x000fe4000f8ec0ff */
[----:B------:R-:W-:Y:S02]  /*13f0*/  USEL UR7, URZ, 0x40, UP0 ;  /* 0x00000040ff077887 */ /* 0x000fe40008000000 */
[----:B------:R-:W-:Y:S02]  /*1400*/  UIADD3 UR5, UPT, UPT, UR8, UR9, UR4 ;  /* 0x0000000908057290 */ /* 0x000fe4000fffe004 */
[----:B------:R-:W-:-:S02]  /*1410*/  ULEA UR4, UR60, UR10, 0x2 ;  /* 0x0000000a3c047291 */ /* 0x000fc4000f8e10ff */
[----:B------:R-:W-:Y:S02]  /*1420*/  USEL UR8, URZ, 0x80, UP0 ;  /* 0x00000080ff087887 */ /* 0x000fe40008000000 */
[----:B------:R-:W-:-:S03]  /*1430*/  UIADD3 UR5, UPT, UPT, UR6, UR7, UR5 ;  /* 0x0000000706057290 */ /* 0x000fc6000fffe005 */
[----:B------:R-:W-:Y:S01]  /*1440*/  UMOV UR6, 0x3 ;  /* 0x0000000300067882 */ /* 0x000fe20000000000 */
[----:B------:R-:W-:Y:S02]  /*1450*/  UIADD3 UR5, UPT, UPT, UR5, UR8, URZ ;  /* 0x0000000805057290 */ /* 0x000fe4000fffe0ff */
[----:B------:R-:W-:-:S04]  /*1460*/  USHF.L.U32 UR4, UR6, UR4, URZ ;  /* 0x0000000406047299 */ /* 0x000fc800080006ff */
[----:B------:R-:W-:Y:S02]  /*1470*/  MOV R3, UR5 ;  /* 0x0000000500037c02 */ /* 0x000fe40008000f00 */
[----:B------:R-:W-:-:S07]  /*1480*/  MOV R2, UR4 ;  /* 0x0000000400027c02 */ /* 0x000fce0008000f00 */
.L_x_18:
[----:B------:R-:W1:Y:S01]  /*1490*/  S2UR UR36, SR_CTAID.Z ;  /* 0x00000000002479c3 */ /* 0x000e620000002700 */
[----:B------:R-:W-:Y:S02]  /*14a0*/  UISETP.GE.AND UP0, UPT, UR26, 0x1, UPT ;  /* 0x000000011a00788c */ /* 0x000fe4000bf06270 */
[----:B------:R-:W-:Y:S02]  /*14b0*/  ULOP3.LUT UR25, UR25, 0xffff, URZ, 0xc0, !UPT ;  /* 0x0000ffff19197892 */ /* 0x000fe4000f8ec0ff */
[----:B------:R-:W-:Y:S02]  /*14c0*/  ULOP3.LUT UR24, UR24, 0xffff, URZ, 0xc0, !UPT ;  /* 0x0000ffff18187892 */ /* 0x000fe4000f8ec0ff */
[----:B------:R-:W-:Y:S02]  /*14d0*/  ULOP3.LUT UR30, UR27, 0x1000, URZ, 0xc0, !UPT ;  /* 0x000010001b1e7892 */ /* 0x000fe4000f8ec0ff */
[----:B------:R-:W-:Y:S02]  /*14e0*/  UISETP.NE.AND UP3, UPT, UR21, 0x2, UPT ;  /* 0x000000021500788c */ /* 0x000fe4000bf65270 */
[----:B------:R-:W-:-:S02]  /*14f0*/  ULOP3.LUT UR33, UR12, 0x1, URZ, 0xc0, !UPT ;  /* 0x000000010c217892 */ /* 0x000fc4000f8ec0ff */
[----:B------:R-:W-:Y:S02]  /*1500*/  ULOP3.LUT UR32, UR11, 0x1, URZ, 0xc0, !UPT ;  /* 0x000000010b207892 */ /* 0x000fe4000f8ec0ff */
[----:B------:R-:W-:Y:S02]  /*1510*/  ULOP3.LUT UR27, UR27, 0x800, URZ, 0xc0, !UPT ;  /* 0x000008001b1b7892 */ /* 0x000fe4000f8ec0ff */
[----:B------:R-:W-:Y:S02]  /*1520*/  USHF.L.U32 UR25, UR13, UR25, URZ ;  /* 0x000000190d197299 */ /* 0x000fe400080006ff */
[----:B------:R-:W-:Y:S01]  /*1530*/  USHF.L.U32 UR24, UR14, UR24, URZ ;  /* 0x000000180e187299 */ /* 0x000fe200080006ff */
[----:B------:R-:W-:Y:S01]  /*1540*/  UMOV UR16, UR31 ;  /* 0x0000001f00107c82 */ /* 0x000fe20008000000 */
[----:B------:R-:W-:Y:S10]  /*1550*/  BRA.U !UP0, `(.L_x_19) ;  /* 0x0000000108d47547 */ /* 0x000ff4000b800000 */
[----:B------:R-:W2:Y:S01]  /*1560*/  LDCU.128 UR12, c[0x0][0xb10] ;  /* 0x00016200ff0c77ac */ /* 0x000ea20008000c00 */
[----:B------:R-:W3:Y:S01]  /*1570*/  LDCU UR6, c[0x0][0x370] ;  /* 0x00006e00ff0677ac */ /* 0x000ee20008000800 */
[----:B------:R-:W4:Y:S01]  /*1580*/  LDCU UR5, c[0x0][0x374] ;  /* 0x00006e80ff0577ac */ /* 0x000f220008000800 */
[----:B------:R-:W1:Y:S01]  /*1590*/  LDCU UR28, c[0x0][0xb0c] ;  /* 0x00016180ff1c77ac */ /* 0x000e620008000800 */
[----:B------:R-:W1:Y:S01]  /*15a0*/  LDCU UR4, c[0x0][0xb20] ;  /* 0x00016400ff0477ac */ /* 0x000e620008000800 */
[----:B------:R-:W1:Y:S01]  /*15b0*/  LDCU.64 UR8, c[0x0][0xb28] ;  /* 0x00016500ff0877ac */ /* 0x000e620008000a00 */
[----:B--2---:R-:W-:Y:S02]  /*15c0*/  UISETP.NE.AND UP0, UPT, UR14, 0x1, UPT ;  /* 0x000000010e00788c */ /* 0x004fe4000bf05270 */
[----:B----4-:R-:W-:Y:S02]  /*15d0*/  UIMAD.WIDE.U32 UR10, UR5, UR15, URZ ;  /* 0x0000000f050a72a5 */ /* 0x010fe4000f8e00ff */
[----:B---3--:R-:W-:-:S02]  /*15e0*/  UIMAD.WIDE.U32 UR18, UR6, UR12, URZ ;  /* 0x0000000c061272a5 */ /* 0x008fc4000f8e00ff */
[----:B-1----:R-:W-:Y:S02]  /*15f0*/  UISETP.NE.AND UP1, UPT, UR28, 0x1, UPT ;  /* 0x000000011c00788c */ /* 0x002fe4000bf25270 */
[----:B------:R-:W-:Y:S01]  /*1600*/  UISETP.NE.AND UP2, UPT, UR26, 0x1, UPT ;  /* 0x000000011a00788c */ /* 0x000fe2000bf45270 */
[----:B------:R-:W-:Y:S02]  /*1610*/  UMOV UR10, UR11 ;  /* 0x0000000b000a7c82 */ /* 0x000fe40008000000 */
[----:B------:R-:W-:Y:S01]  /*1620*/  UMOV UR18, UR19 ;  /* 0x0000001300127c82 */ /* 0x000fe20008000000 */
[----:B------:R-:W-:Y:S02]  /*1630*/  @UP0 USHF.R.U32.HI UR5, URZ, UR4, UR10 ;  /* 0x00000004ff050299 */ /* 0x000fe4000801160a */
[----:B------:R-:W-:Y:S02]  /*1640*/  UIMAD.WIDE.U32 UR22, UR20, UR15, URZ ;  /* 0x0000000f141672a5 */ /* 0x000fe4000f8e00ff */
[----:B------:R-:W-:-:S02]  /*1650*/  UIMAD.WIDE.U32 UR10, UR5, UR8, URZ ;  /* 0x00000008050a72a5 */ /* 0x000fc4000f8e00ff */
[----:B------:R-:W-:Y:S02]  /*1660*/  @UP1 USHF.R.U32.HI UR6, URZ, UR13, UR18 ;  /* 0x0000000dff061299 */ /* 0x000fe40008011612 */
[----:B------:R-:W-:Y:S02]  /*1670*/  UIMAD.WIDE.U32 UR16, UR31, UR12, URZ ;  /* 0x0000000c1f1072a5 */ /* 0x000fe4000f8e00ff */
[----:B------:R-:W-:Y:S01]  /*1680*/  UIMAD.WIDE.U32 UR18, UR6, UR8, URZ ;  /* 0x00000008061272a5 */ /* 0x000fe2000f8e00ff */
[----:B------:R-:W-:Y:S01]  /*1690*/  UMOV UR22, UR23 ;  /* 0x0000001700167c82 */ /* 0x000fe20008000000 */
[----:B------:R-:W-:Y:S01]  /*16a0*/  UMOV UR10, UR11 ;  /* 0x0000000b000a7c82 */ /* 0x000fe20008000000 */
[----:B------:R-:W-:Y:S02]  /*16b0*/  USHF.R.U32.HI UR22, URZ, UR4, UR22 ;  /* 0x00000004ff167299 */ /* 0x000fe40008011616 */
[----:B------:R-:W-:Y:S02]  /*16c0*/  @UP2 USHF.R.U32.HI UR5, URZ, UR9, UR10 ;  /* 0x00000009ff052299 */ /* 0x000fe4000801160a */
[----:B------:R-:W-:Y:S01]  /*16d0*/  UMOV UR7, UR19 ;  /* 0x0000001300077c82 */ /* 0x000fe20008000000 */
[----:B------:R-:W-:Y:S01]  /*16e0*/  UMOV UR16, UR17 ;  /* 0x0000001100107c82 */ /* 0x000fe20008000000 */
[----:B------:R-:W-:-:S02]  /*16f0*/  @UP2 USHF.R.U32.HI UR6, URZ, UR9, UR7 ;  /* 0x00000009ff062299 */ /* 0x000fc40008011607 */
[----:B------:R-:W-:Y:S02]  /*1700*/  USHF.R.U32.HI UR16, URZ, UR13, UR16 ;  /* 0x0000000dff107299 */ /* 0x000fe40008011610 */
[----:B------:R-:W-:Y:S02]  /*1710*/  USEL UR4, UR20, UR22, !UP0 ;  /* 0x0000001614047287 */ /* 0x000fe4000c000000 */
[----:B------:R-:W-:Y:S02]  /*1720*/  UIMAD UR7, UR5, UR26, URZ ;  /* 0x0000001a050772a4 */ /* 0x000fe4000f8e02ff */
[----:B------:R-:W-:Y:S02]  /*1730*/  USEL UR5, UR31, UR16, !UP1 ;  /* 0x000000101f057287 */ /* 0x000fe4000c800000 */
[----:B------:R-:W-:Y:S02]  /*1740*/  UIMAD UR12, UR6, UR26, URZ ;  /* 0x0000001a060c72a4 */ /* 0x000fe4000f8e02ff */
[----:B------:R-:W-:-:S02]  /*1750*/  UISETP.GE.AND UP0, UPT, UR4, UR7, UPT ;  /* 0x000000070400728c */ /* 0x000fc4000bf06270 */
[----:B------:R-:W-:Y:S02]  /*1760*/  UIMAD.WIDE.U32 UR10, UR4, UR8, URZ ;  /* 0x00000008040a72a5 */ /* 0x000fe4000f8e00ff */
[----:B------:R-:W-:Y:S02]  /*1770*/  UISETP.GE.OR UP0, UPT, UR5, UR12, UP0 ;  /* 0x0000000c0500728c */ /* 0x000fe40008706670 */
[----:B------:R-:W-:Y:S02]  /*1780*/  UIMAD.WIDE.U32 UR12, UR5, UR8, URZ ;  /* 0x00000008050c72a5 */ /* 0x000fe4000f8e00ff */
[----:B------:R-:W-:Y:S01]  /*1790*/  UIADD3 UR10, UPT, UPT, -UR4, URZ, URZ ;  /* 0x000000ff040a7290 */ /* 0x000fe2000fffe1ff */
[----:B------:R-:W-:Y:S01]  /*17a0*/  UMOV UR8, UR11 ;  /* 0x0000000b00087c82 */ /* 0x000fe20008000000 */
[----:B------:R-:W-:Y:S02]  /*17b0*/  UIADD3 UR16, UPT, UPT, -UR5, URZ, URZ ;  /* 0x000000ff05107290 */ /* 0x000fe4000fffe1ff */
[----:B------:R-:W-:-:S03]  /*17c0*/  USHF.R.U32.HI UR8, URZ, UR9, UR8 ;  /* 0x00000009ff087299 */ /* 0x000fc60008011608 */
[----:B------:R-:W-:Y:S01]  /*17d0*/  @!UP0 UMOV UR7, UR13 ;  /* 0x0000000d00078c82 */ /* 0x000fe20008000000 */
[----:B------:R-:W-:Y:S02]  /*17e0*/  UIMAD UR20, UR14, UR10, UR20 ;  /* 0x0000000a0e1472a4 */ /* 0x000fe4000f8e0214 */
[----:B------:R-:W-:Y:S02]  /*17f0*/  USEL UR8, UR4, UR8, !UP2 ;  /* 0x0000000804087287 */ /* 0x000fe4000d000000 */
[----:B------:R-:W-:Y:S02]  /*1800*/  @!UP0 USHF.R.U32.HI UR7, URZ, UR9, UR7 ;  /* 0x00000009ff078299 */ /* 0x000fe40008011607 */
[----:B------:R-:W-:Y:S02]  /*1810*/  UIADD3 UR9, UPT, UPT, -UR8, URZ, URZ ;  /* 0x000000ff08097290 */ /* 0x000fe4000fffe1ff */
[----:B------:R-:W-:Y:S02]  /*1820*/  @!UP0 USEL UR7, UR5, UR7, !UP2 ;  /* 0x0000000705078287 */ /* 0x000fe4000d000000 */
[----:B------:R-:W-:-:S02]  /*1830*/  UIMAD UR9, UR26, UR9, UR4 ;  /* 0x000000091a0972a4 */ /* 0x000fc4000f8e0204 */
[----:B------:R-:W-:Y:S02]  /*1840*/  @!UP0 UIADD3 UR8, UPT, UPT, UR8, -UR7, URZ ;  /* 0x8000000708088290 */ /* 0x000fe4000fffe0ff */
[----:B------:R-:W-:Y:S02]  /*1850*/  @!UP0 UIMAD UR6, UR9, UR6, UR7 ;  /* 0x00000006090682a4 */ /* 0x000fe4000f8e0207 */
[----:B------:R-:W-:Y:S02]  /*1860*/  @!UP0 UIMAD UR4, UR8, UR26, UR5 ;  /* 0x0000001a080482a4 */ /* 0x000fe4000f8e0205 */
[----:B------:R-:W-:Y:S02]  /*1870*/  UIMAD UR16, UR28, UR16, UR31 ;  /* 0x000000101c1072a4 */ /* 0x000fe4000f8e021f */
[----:B------:R-:W-:Y:S01]  /*1880*/  UIMAD UR20, UR4, UR14, UR20 ;  /* 0x0000000e041472a4 */ /* 0x000fe2000f8e0214 */
[----:B------:R-:W-:Y:S02]  /*1890*/  @!UP0 UMOV UR5, UR6 ;  /* 0x0000000600058c82 */ /* 0x000fe40008000000 */
[----:B------:R-:W-:-:S12]  /*18a0*/  UIMAD UR16, UR5, UR28, UR16 ;  /* 0x0000001c051072a4 */ /* 0x000fd8000f8e0210 */
.L_x_19:
[----:B------:R-:W-:-:S09]  /*18b0*/  UISETP.NE.AND UP0, UPT, UR29, 0x1, UPT ;  /* 0x000000011d00788c */ /* 0x000fd2000bf05270 */
[----:B------:R-:W-:Y:S05]  /*18c0*/  BRA.U UP0, `(.L_x_20) ;  /* 0x0000000100447547 */ /* 0x000fea000b800000 */
[----:B------:R-:W2:Y:S01]  /*18d0*/  LDCU.128 UR8, c[0x0][0xb10] ;  /* 0x00016200ff0877ac */ /* 0x000ea20008000c00 */
[----:B------:R-:W3:Y:S01]  /*18e0*/  LDCU UR12, c[0x0][0xb0c] ;  /* 0x00016180ff0c77ac */ /* 0x000ee20008000800 */
[----:B------:R-:W4:Y:S01]  /*18f0*/  LDCU UR13, c[0x0][0xb20] ;  /* 0x00016400ff0d77ac */ /* 0x000f220008000800 */
[----:B--2---:R-:W-:Y:S02]  /*1900*/  UIMAD.WIDE.U32 UR6, UR16, UR8, URZ ;  /* 0x00000008100672a5 */ /* 0x004fe4000f8e00ff */
[----:B------:R-:W-:Y:S02]  /*1910*/  UIMAD.WIDE.U32 UR4, UR20, UR11, URZ ;  /* 0x0000000b140472a5 */ /* 0x000fe4000f8e00ff */
[----:B---3--:R-:W-:Y:S02]  /*1920*/  UISETP.NE.AND UP1, UPT, UR12, 0x1, UPT ;  /* 0x000000010c00788c */ /* 0x008fe4000bf25270 */
[----:B------:R-:W-:Y:S01]  /*1930*/  UISETP.NE.AND UP0, UPT, UR10, 0x1, UPT ;  /* 0x000000010a00788c */ /* 0x000fe2000bf05270 */
[----:B------:R-:W-:-:S02]  /*1940*/  UMOV UR6, UR7 ;  /* 0x0000000700067c82 */ /* 0x000fc40008000000 */
[----:B------:R-:W-:Y:S01]  /*1950*/  UMOV UR4, UR5 ;  /* 0x0000000500047c82 */ /* 0x000fe20008000000 */
[----:B------:R-:W-:Y:S02]  /*1960*/  USHF.R.U32.HI UR6, URZ, UR9, UR6 ;  /* 0x00000009ff067299 */ /* 0x000fe40008011606 */
[----:B----4-:R-:W-:Y:S02]  /*1970*/  USHF.R.U32.HI UR4, URZ, UR13, UR4 ;  /* 0x0000000dff047299 */ /* 0x010fe40008011604 */
[----:B------:R-:W-:Y:S02]  /*1980*/  USEL UR5, UR16, UR6, !UP1 ;  /* 0x0000000610057287 */ /* 0x000fe4000c800000 */
[----:B------:R-:W-:-:S04]  /*1990*/  USEL UR4, UR20, UR4, !UP0 ;  /* 0x0000000414047287 */ /* 0x000fc8000c000000 */
[----:B------:R-:W-:Y:S02]  /*19a0*/  UIADD3 UR6, UPT, UPT, -UR4, UR5, URZ ;  /* 0x0000000504067290 */ /* 0x000fe4000fffe1ff */
[----:B------:R-:W-:Y:S02]  /*19b0*/  UIADD3 UR4, UPT, UPT, UR4, -UR5, URZ ;  /* 0x8000000504047290 */ /* 0x000fe4000fffe0ff */
[----:B------:R-:W-:Y:S02]  /*19c0*/  UIMAD UR20, UR6, UR10, UR20 ;  /* 0x0000000a061472a4 */ /* 0x000fe4000f8e0214 */
[----:B------:R-:W-:-:S12]  /*19d0*/  UIMAD UR16, UR4, UR12, UR16 ;  /* 0x0000000c041072a4 */ /* 0x000fd8000f8e0210 */
.L_x_20:
[----:B------:R-:W-:-:S09]  /*19e0*/  UISETP.EQ.U32.AND UP0, UPT, UR37, 0x1, UPT ;  /* 0x000000012500788c */ /* 0x000fd2000bf02070 */
[----:B------:R-:W-:Y:S05]  /*19f0*/  BRA.U !UP0, `(.L_x_21) ;  /* 0x00000001080c7547 */ /* 0x000fea000b800000 */
[----:B------:R-:W-:Y:S01]  /*1a00*/  UCGABAR_WAIT ;  /* 0x0000000000007dc7 */ /* 0x000fe20008000000 */
[----:B------:R-:W-:Y:S01]  /*1a10*/  CCTL.IVALL ;  /* 0x00000000ff00798f */ /* 0x000fe20002000000 */
[----:B------:R-:W-:Y:S05]  /*1a20*/  BRA `(.L_x_22) ;  /* 0x0000000000047947 */ /* 0x000fea0003800000 */
.L_x_21:
[----:B------:R-:W-:Y:S06]  /*1a30*/  BAR.SYNC.DEFER_BLOCKING 0x0 ;  /* 0x0000000000007b1d */ /* 0x000fec0000010000 */
.L_x_22:
[----:B------:R-:W-:Y:S05]  /*1a40*/  BRA.U UP3, `(.L_x_23) ;  /* 0x0000001903947547 */ /* 0x000fea000b800000 */
[----:B------:R-:W2:Y:S01]  /*1a50*/  LDCU UR6, c[0x0][0x38c] ;  /* 0x00007180ff0677ac */ /* 0x000ea20008000800 */
[----:B------:R-:W-:Y:S01]  /*1a60*/  PLOP3.LUT P1, PT, PT, PT, UP5, 0x80, 0x8 ;  /* 0x000000000008781c */ /* 0x000fe20003f2f058 */
[----:B------:R-:W-:Y:S01]  /*1a70*/  IMAD.MOV.U32 R12, RZ, RZ, 0x1 ;  /* 0x00000001ff0c7424 */ /* 0x000fe200078e00ff */
[----:B------:R-:W-:Y:S01]  /*1a80*/  ISETP.NE.AND P2, PT, R0, RZ, P3 ;  /* 0x000000ff0000720c */ /* 0x000fe20001f45270 */
[----:B------:R-:W-:Y:S01]  /*1a90*/  USHF.L.U32 UR48, UR31, 0x6, URZ ;  /* 0x000000061f307899 */ /* 0x000fe200080006ff */
[----:B------:R-:W-:Y:S01]  /*1aa0*/  PLOP3.LUT P1, PT, P1, PT, PT, 0x8, 0x80 ;  /* 0x000000000080781c */ /* 0x000fe20000f2e170 */
[----:B------:R-:W-:Y:S01]  /*1ab0*/  USHF.L.U32 UR47, UR31, 0x7, URZ ;  /* 0x000000071f2f7899 */ /* 0x000fe200080006ff */
[----:B------:R-:W-:Y:S01]  /*1ac0*/  CS2R R10, SRZ ;  /* 0x00000000000a7805 */ /* 0x000fe2000001ff00 */
[----:B------:R-:W-:Y:S01]  /*1ad0*/  UMOV UR13, 0x400 ;  /* 0x00000400000d7882 */ /* 0x000fe20000000000 */
[----:B------:R-:W-:Y:S01]  /*1ae0*/  UISETP.NE.AND UP1, UPT, UR21, URZ, UPT ;  /* 0x000000ff1500728c */ /* 0x000fe2000bf25270 */
[----:B------:R-:W-:Y:S01]  /*1af0*/  IMAD.MOV.U32 R9, RZ, RZ, RZ ;  /* 0x000000ffff097224 */ /* 0x000fe200078e00ff */
[----:B------:R-:W-:Y:S01]  /*1b00*/  ULEA UR13, UR50, UR13, 0x18 ;  /* 0x0000000d320d7291 */ /* 0x000fe2000f8ec0ff */
[----:B------:R-:W-:Y:S01]  /*1b10*/  IMAD.MOV.U32 R8, RZ, RZ, 0x1 ;  /* 0x00000001ff087424 */ /* 0x000fe200078e00ff */
[----:B------:R-:W-:-:S02]  /*1b20*/  ULOP3.LUT UR48, UR48, 0x40, URZ, 0xc0, !UPT ;  /* 0x0000004030307892 */ /* 0x000fc4000f8ec0ff */
[----:B------:R-:W-:Y:S01]  /*1b30*/  ULOP3.LUT UR47, UR47, 0x80, URZ, 0xc0, !UPT ;  /* 0x000000802f2f7892 */ /* 0x000fe2000f8ec0ff */
[----:B------:R-:W3:Y:S01]  /*1b40*/  LDCU UR43, c[0x0][0x370] ;  /* 0x00006e00ff2b77ac */ /* 0x000ee20008000800 */
[----:B--2---:R-:W-:Y:S02]  /*1b50*/  UIADD3 UR5, UPT, UPT, UR6, 0x3f, URZ ;  /* 0x0000003f06057890 */ /* 0x004fe4000fffe0ff */
[----:B------:R-:W-:Y:S02]  /*1b60*/  UIADD3 UR51, UPT, UPT, UR6, 0x7e, URZ ;  /* 0x0000007e06337890 */ /* 0x000fe4000fffe0ff */
[----:B------:R-:W-:Y:S02]  /*1b70*/  USHF.R.S32.HI UR4, URZ, 0x1f, UR5 ;  /* 0x0000001fff047899 */ /* 0x000fe40008011405 */
[----:B------:R-:W-:Y:S02]  /*1b80*/  USEL UR21, UR38, 0x2, UP1 ;  /* 0x0000000226157887 */ /* 0x000fe40008800000 */
[----:B------:R-:W-:-:S02]  /*1b90*/  ULEA.HI UR4, UR4, UR5, URZ, 0x6 ;  /* 0x0000000504047291 */ /* 0x000fc4000f8f30ff */
[----:B------:R-:W-:Y:S02]  /*1ba0*/  UIADD3 UR5, UPT, UPT, UR6, -0x1, URZ ;  /* 0xffffffff06057890 */ /* 0x000fe4000fffe0ff */
[----:B------:R-:W-:Y:S02]  /*1bb0*/  USHF.R.S32.HI UR45, URZ, 0x6, UR4 ;  /* 0x00000006ff2d7899 */ /* 0x000fe40008011404 */
[----:B------:R-:W-:Y:S02]  /*1bc0*/  UISETP.GE.U32.AND UP2, UPT, UR5, -0x7f, UPT ;  /* 0xffffff810500788c */ /* 0x000fe4000bf46070 */
[----:B------:R-:W-:Y:S01]  /*1bd0*/  UISETP.LT.U32.AND UP0, UPT, UR45, 0x10, UPT ;  /* 0x000000102d00788c */ /* 0x000fe2000bf01070 */
[----:B------:R-:W2:Y:S03]  /*1be0*/  LDCU.64 UR28, c[0x0][0x348] ;  /* 0x00006900ff1c77ac */ /* 0x000ea60008000a00 */
[----:B------:R-:W-:Y:S01]  /*1bf0*/  USEL UR44, UR45, 0x10, UP0 ;  /* 0x000000102d2c7887 */ /* 0x000fe20008000000 */
[----:B------:R-:W4:Y:S03]  /*1c00*/  LDCU UR41, c[0x0][0x374] ;  /* 0x00006e80ff2977ac */ /* 0x000f260008000800 */
[----:B------:R-:W-:-:S02]  /*1c10*/  UIADD3 UR4, UPT, UPT, UR44, -0x1, URZ ;  /* 0xffffffff2c047890 */ /* 0x000fc4000fffe0ff */
[----:B------:R-:W-:Y:S02]  /*1c20*/  @UP2 UIADD3 UR4, UPT, UPT, UR44, URZ, URZ ;  /* 0x000000ff2c042290 */ /* 0x000fe4000fffe0ff */
[----:B------:R-:W-:Y:S02]  /*1c30*/  UIADD3 UR38, UPT, UPT, UR13, 0x8400, UR30 ;  /* 0x000084000d267890 */ /* 0x000fe4000fffe01e */
[----:B------:R-:W-:Y:S02]  /*1c40*/  UIADD3 UR37, UPT, UPT, UR13, 0x28400, UR27 ;  /* 0x000284000d257890 */ /* 0x000fe4000fffe01b */
[----:B------:R-:W-:Y:S02]  /*1c50*/  ULEA UR48, UR33, UR48, 0x5 ;  /* 0x0000003021307291 */ /* 0x000fe4000f8e28ff */
[----:B------:R-:W-:Y:S02]  /*1c60*/  ULEA UR47, UR32, UR47, 0x6 ;  /* 0x0000002f202f7291 */ /* 0x000fe4000f8e30ff */
[----:B------:R-:W-:-:S02]  /*1c70*/  UIADD3 UR49, UPT, UPT, UR45, -UR44, URZ ;  /* 0x8000002c2d317290 */ /* 0x000fc4000fffe0ff */
[----:B------:R-:W-:Y:S02]  /*1c80*/  UIADD3 UR31, UPT, UPT, UR4, 0x1, URZ ;  /* 0x00000001041f7890 */ /* 0x000fe4000fffe0ff */
[----:B------:R-:W-:Y:S01]  /*1c90*/  UIADD3 UR46, UPT, UPT, -UR4, URZ, URZ ;  /* 0x000000ff042e7290 */ /* 0x000fe2000fffe1ff */
[----:B--234-:R-:W-:-:S11]  /*1ca0*/  UMOV UR6, URZ ;  /* 0x000000ff00067c82 */ /* 0x01cfd60008000000 */
.L_x_43:
[----:B------:R-:W-:-:S09]  /*1cb0*/  UISETP.NE.AND UP0, UPT, UR50, URZ, UPT ;  /* 0x000000ff3200728c */ /* 0x000fd2000bf05270 */
[----:B-1----:R-:W-:Y:S05]  /*1cc0*/  BRA.U UP0, `(.L_x_24) ;  /* 0x0000000100287547 */ /* 0x002fea000b800000 */
[----:B------:R-:W-:Y:S02]  /*1cd0*/  LEA R0, R9, UR13, 0x3 ;  /* 0x0000000d09007c11 */ /* 0x000fe4000f8e18ff */
[----:B------:R-:W-:-:S04]  /*1ce0*/  SHF.L.U32 R3, R8, 0x1f, RZ ;  /* 0x0000001f08037819 */ /* 0x000fc800000006ff */
[----:B------:R-:W2:Y:S02]  /*1cf0*/  SYNCS.PHASECHK.TRANS64.TRYWAIT P0, [R0+URZ+0x1a0], R3 ;  /* 0x0001a003000075a7 */ /* 0x000ea400080011ff */
[----:B--2---:R-:W-:Y:S05]  /*1d00*/  @!P0 BRA `(.L_x_25) ;  /* 0x0000007800948947 */ /* 0x004fea0003800000 */
.L_x_137:
[----:B------:R3:W-:Y:S01]  /*1d10*/  SYNCS.ARRIVE.TRANS64.A1T0 RZ, [R0+URZ+0x190], RZ ;  /* 0x000190ff00ff79a7 */ /* 0x0007e200081000ff */
[----:B------:R-:W-:-:S05]  /*1d20*/  VIADD R9, R9, 0x1 ;  /* 0x0000000109097836 */ /* 0x000fca0000000000 */
[----:B------:R-:W-:-:S04]  /*1d30*/  ISETP.NE.AND P0, PT, R9, 0x2, PT ;  /* 0x000000020900780c */ /* 0x000fc80003f05270 */
[----:B--2---:R-:W-:Y:S02]  /*1d40*/  SEL R3, RZ, 0x1, P0 ;  /* 0x00000001ff037807 */ /* 0x004fe40000000000 */
[----:B------:R-:W-:Y:S02]  /*1d50*/  SEL R9, R9, RZ, P0 ;  /* 0x000000ff09097207 */ /* 0x000fe40000000000 */
[----:B------:R-:W-:-:S07]  /*1d60*/  LOP3.LUT R8, R8, R3, RZ, 0x3c, !PT ;  /* 0x0000000308087212 */ /* 0x000fce00078e3cff */
.L_x_24:
[----:B------:R-:W-:Y:S01]  /*1d70*/  ULEA UR4, UR6, UR13, 0x3 ;  /* 0x0000000d06047291 */ /* 0x000fe2000f8e18ff */
[----:B---3--:R-:W-:Y:S01]  /*1d80*/  SHF.L.U32 R0, R12, 0x1f, RZ ;  /* 0x0000001f0c007819 */ /* 0x008fe200000006ff */
[----:B------:R-:W-:Y:S02]  /*1d90*/  UISETP.GE.U32.AND UP0, UPT, UR51, 0x7f, UPT ;  /* 0x0000007f3300788c */ /* 0x000fe4000bf06070 */
[----:B------:R-:W-:Y:S01]  /*1da0*/  ULEA UR11, UR20, UR48, 0x7 ;  /* 0x00000030140b7291 */ /* 0x000fe2000f8e38ff */
[----:B------:R-:W-:-:S04]  /*1db0*/  UMOV UR7, URZ ;  /* 0x000000ff00077c82 */ /* 0x000fc80008000000 */
[----:B------:R2:W3:Y:S01]  /*1dc0*/  SYNCS.PHASECHK.TRANS64.TRYWAIT P0, [UR4+0x80], R0 ;  /* 0x00008000ff0075a7 */ /* 0x0004e20008001104 */
[----:B------:R-:W-:-:S04]  /*1dd0*/  ULEA.HI UR4, UR16, UR16, URZ, 0x1 ;  /* 0x0000001010047291 */ /* 0x000fc8000f8f08ff */
[----:B------:R-:W-:-:S04]  /*1de0*/  USHF.L.U32 UR4, UR4, 0x7, URZ ;  /* 0x0000000704047899 */ /* 0x000fc800080006ff */
[----:B------:R-:W-:-:S04]  /*1df0*/  ULOP3.LUT UR35, UR4, 0xffffff00, URZ, 0xc0, !UPT ;  /* 0xffffff0004237892 */ /* 0x000fc8000f8ec0ff */
[----:B------:R-:W-:Y:S01]  /*1e00*/  UIADD3 UR35, UPT, UPT, UR47, UR35, URZ ;  /* 0x000000232f237290 */ /* 0x000fe2000fffe0ff */
[----:B------:R-:W-:Y:S11]  /*1e10*/  BRA.U !UP0, `(.L_x_26) ;  /* 0x0000000108c87547 */ /* 0x000ff6000b800000 */
[----:B------:R-:W-:Y:S01]  /*1e20*/  UMOV UR16, UR46 ;  /* 0x0000002e00107c82 */ /* 0x000fe20008000000 */
[----:B------:R-:W-:Y:S01]  /*1e30*/  UMOV UR4, UR6 ;  /* 0x0000000600047c82 */ /* 0x000fe20008000000 */
[----:B------:R-:W-:-:S05]  /*1e40*/  UMOV UR34, URZ ;  /* 0x000000ff00227c82 */ /* 0x000fca0008000000 */
.L_x_32:
[----:B------:R-:W-:Y:S01]  /*1e50*/  ULEA UR33, UR4, UR13, 0x3 ;  /* 0x0000000d04217291 */ /* 0x000fe2000f8e18ff */
[----:B------:R-:W-:Y:S01]  /*1e60*/  @P3 MOV R2, 0x6000 ;  /* 0x0000600000023802 */ /* 0x000fe20000000f00 */
[----:B-1-34-:R-:W-:Y:S10]  /*1e70*/  @P0 BRA `(.L_x_27) ;  /* 0x00000000000c0947 */ /* 0x01aff40003800000 */
[----:B------:R-:W-:-:S04]  /*1e80*/  SHF.L.U32 R3, R12, 0x1f, RZ ;  /* 0x0000001f0c037819 */ /* 0x000fc800000006ff */
[----:B------:R-:W3:Y:S02]  /*1e90*/  SYNCS.PHASECHK.TRANS64.TRYWAIT P0, [UR33+0x80], R3 ;  /* 0x00008003ff0075a7 */ /* 0x000ee40008001121 */
[----:B---3--:R-:W-:Y:S05]  /*1ea0*/  @!P0 BRA `(.L_x_28) ;  /* 0x0000007800408947 */ /* 0x008fea0003800000 */
.L_x_27:
[----:B------:R3:W-:Y:S01]  /*1eb0*/  @P3 SYNCS.ARRIVE.TRANS64 RZ, [UR33], R2 ;  /* 0x00000002ffff39a7 */ /* 0x0007e20008000021 */
[----:B------:R-:W-:Y:S02]  /*1ec0*/  ULOP3.LUT UR5, UR21, 0x2, URZ, 0xfc, !UPT ;  /* 0x0000000215057892 */ /* 0x000fe4000f8efcff */
[----:B------:R-:W-:Y:S02]  /*1ed0*/  UIADD3 UR16, UPT, UPT, UR16, 0x1, URZ ;  /* 0x0000000110107890 */ /* 0x000fe4000fffe0ff */
[----:B------:R-:W-:Y:S02]  /*1ee0*/  UISETP.NE.AND UP0, UPT, UR5, 0x2, UPT ;  /* 0x000000020500788c */ /* 0x000fe4000bf05270 */
[----:B------:R-:W-:-:S07]  /*1ef0*/  UISETP.NE.AND UP2, UPT, UR16, 0x1, UPT ;  /* 0x000000011000788c */ /* 0x000fce000bf45270 */
[----:B------:R-:W-:Y:S05]  /*1f00*/  BRA.U UP0, `(.L_x_29) ;  /* 0x0000000100047547 */ /* 0x000fea000b800000 */
[----:B-1----:R-:W-:Y:S05]  /*1f10*/  BPT.TRAP 0x1 ;  /* 0x000000040000795c */ /* 0x002fea0000300000 */
.L_x_29:
[----:B------:R-:W-:Y:S04]  /*1f20*/  BSSY.RECONVERGENT B0, `(.L_x_30) ;  /* 0x0000003000007945 */ /* 0x000fe80003800200 */
[----:B------:R-:W-:Y:S05]  /*1f30*/  @!P2 BRA `(.L_x_31) ;  /* 0x000000000004a947 */ /* 0x000fea0003800000 */
[----:B-1----:R-:W-:Y:S05]  /*1f40*/  BPT.TRAP 0x1 ;  /* 0x000000040000795c */ /* 0x002fea0000300000 */
.L_x_31:
[----:B-1----:R-:W-:Y:S05]  /*1f50*/  BSYNC.RECONVERGENT B0 ;  /* 0x0000000000007941 */ /* 0x002fea0003800200 */
.L_x_30:
[----:B------:R-:W-:Y:S02]  /*1f60*/  UIADD3 UR5, UPT, UPT, UR4, 0x1, URZ ;  /* 0x0000000104057890 */ /* 0x000fe4000fffe0ff */
[----:B------:R-:W-:Y:S02]  /*1f70*/  ULEA UR32, UR4, UR30, 0xd ;  /* 0x0000001e04207291 */ /* 0x000fe4000f8e68ff */
[----:B------:R-:W-:Y:S02]  /*1f80*/  UISETP.NE.AND UP0, UPT, UR5, 0x10, UPT ;  /* 0x000000100500788c */ /* 0x000fe4000bf05270 */
[----:B------:R-:W-:Y:S02]  /*1f90*/  UIADD3 UR14, UP1, UPT, UR28, 0x80, URZ ;  /* 0x000000801c0e7890 */ /* 0x000fe4000ff3e0ff */
[----:B------:R-:W-:Y:S02]  /*1fa0*/  USEL UR7, URZ, 0x1, UP0 ;  /* 0x00000001ff077887 */ /* 0x000fe40008000000 */
[----:B------:R-:W-:-:S02]  /*1fb0*/  USEL UR6, UR5, URZ, UP0 ;  /* 0x000000ff05067287 */ /* 0x000fc40008000000 */
[----:B------:R-:W-:Y:S02]  /*1fc0*/  ULEA UR8, UR4, UR27, 0xc ;  /* 0x0000001b04087291 */ /* 0x000fe4000f8e60ff */
[----:B------:R-:W-:Y:S01]  /*1fd0*/  ULEA UR5, UR6, UR13, 0x3 ;  /* 0x0000000d06057291 */ /* 0x000fe2000f8e18ff */
[----:B------:R-:W-:Y:S01]  /*1fe0*/  LOP3.LUT R12, R12, UR7, RZ, 0x3c, !PT ;  /* 0x000000070c0c7c12 */ /* 0x000fe2000f8e3cff */
[----:B------:R-:W-:Y:S02]  /*1ff0*/  UIADD3 UR4, UP0, UPT, UR28, 0x180, URZ ;  /* 0x000001801c047890 */ /* 0x000fe4000ff1e0ff */
[----:B------:R-:W-:Y:S01]  /*2000*/  ULOP3.LUT UR33, UR33, 0xfefffff8, URZ, 0xc0, !UPT ;  /* 0xfefffff821217892 */ /* 0x000fe2000f8ec0ff */
[----:B--2---:R-:W-:Y:S01]  /*2010*/  SHF.L.U32 R0, R12, 0x1f, RZ ;  /* 0x0000001f0c007819 */ /* 0x004fe200000006ff */
[----:B------:R-:W-:Y:S02]  /*2020*/  UIADD3.X UR15, UPT, UPT, URZ, UR29, URZ, UP1, !UPT ;  /* 0x0000001dff0f7290 */ /* 0x000fe40008ffe4ff */
[----:B------:R-:W-:Y:S01]  /*2030*/  UIADD3 UR32, UPT, UPT, UR13, 0x8400, UR32 ;  /* 0x000084000d207890 */ /* 0x000fe2000fffe020 */
[----:B------:R4:W1:Y:S01]  /*2040*/  SYNCS.PHASECHK.TRANS64.TRYWAIT P0, [UR5+0x80], R0 ;  /* 0x00008000ff0075a7 */ /* 0x0008620008001105 */
[----:B------:R-:W-:-:S02]  /*2050*/  UPRMT UR17, URZ, 0x5410, UR25 ;  /* 0x00005410ff117896 */ /* 0x000fc40008000019 */
[----:B------:R-:W-:Y:S02]  /*2060*/  UIADD3 UR8, UPT, UPT, UR13, 0x28400, UR8 ;  /* 0x000284000d087890 */ /* 0x000fe4000fffe008 */
[----:B------:R-:W-:Y:S02]  /*2070*/  UIADD3.X UR5, UPT, UPT, URZ, UR29, URZ, UP0, !UPT ;  /* 0x0000001dff057290 */ /* 0x000fe400087fe4ff */
[----:B------:R-:W-:Y:S01]  /*2080*/  UPRMT UR7, URZ, 0x5410, UR24 ;  /* 0x00005410ff077896 */ /* 0x000fe20008000018 */
[----:B------:R-:W-:Y:S01]  /*2090*/  UMOV UR18, 0x0 ;  /* 0x0000000000127882 */ /* 0x000fe20000000000 */
[----:B------:R-:W-:Y:S01]  /*20a0*/  UMOV UR19, 0x10000000 ;  /* 0x1000000000137882 */ /* 0x000fe20000000000 */
[----:B------:R-:W-:Y:S01]  /*20b0*/  UMOV UR10, UR34 ;  /* 0x00000022000a7c82 */ /* 0x000fe20008000000 */
[----:B------:R-:W-:Y:S01]  /*20c0*/  UMOV UR12, UR36 ;  /* 0x00000024000c7c82 */ /* 0x000fe20008000000 */
[----:B------:R-:W-:Y:S01]  /*20d0*/  UMOV UR9, UR33 ;  /* 0x0000002100097c82 */ /* 0x000fe20008000000 */
[----:B------:R2:W-:Y:S03]  /*20e0*/  UTMALDG.3D.MULTICAST.2CTA [UR32], [UR14], UR17, desc[UR18] ;  /* 0x000012200e0073b4 */ /* 0x0005e60008211811 */
[----:B------:R3:W-:Y:S01]  /*20f0*/  UTMALDG.3D.MULTICAST.2CTA [UR8], [UR4], UR7, desc[UR18] ;  /* 0x00001208040073b4 */ /* 0x0007e20008211807 */
[----:B--2---:R-:W-:Y:S01]  /*2100*/  UIADD3 UR34, UPT, UPT, UR34, 0x40, URZ ;  /* 0x0000004022227890 */ /* 0x004fe2000fffe0ff */
[----:B---3--:R-:W-:Y:S01]  /*2110*/  UMOV UR7, UR31 ;  /* 0x0000001f00077c82 */ /* 0x008fe20008000000 */
[----:B------:R-:W-:Y:S01]  /*2120*/  UMOV UR4, UR6 ;  /* 0x0000000600047c82 */ /* 0x000fe20008000000 */
[----:B------:R-:W-:Y:S09]  /*2130*/  BRA.U UP2, `(.L_x_32) ;  /* 0xfffffffd02447547 */ /* 0x000ff2000b83ffff */
.L_x_26:
[----:B------:R-:W-:Y:S01]  /*2140*/  ULEA UR4, UR6, UR13, 0x3 ;  /* 0x0000000d06047291 */ /* 0x000fe2000f8e18ff */
[----:B--2-4-:R-:W-:Y:S01]  /*2150*/  SHF.L.U32 R0, R12, 0x1f, RZ ;  /* 0x0000001f0c007819 */ /* 0x014fe200000006ff */
[----:B------:R-:W-:Y:S01]  /*2160*/  @!P1 SYNCS.ARRIVE.TRANS64.A1T0 RZ, [UR13+0x128], RZ ;  /* 0x000128ffffff99a7 */ /* 0x000fe2000810000d */
[----:B------:R-:W-:-:S06]  /*2170*/  UISETP.GT.AND UP0, UPT, UR45, UR44, UPT ;  /* 0x0000002c2d00728c */ /* 0x000fcc000bf04270 */
[----:B-1-3--:R1:W2:Y:S03]  /*2180*/  SYNCS.PHASECHK.TRANS64.TRYWAIT P0, [UR4+0x80], R0 ;  /* 0x00008000ff0075a7 */ /* 0x00a2a60008001104 */
[----:B------:R-:W-:Y:S05]  /*2190*/  BRA.U !UP0, `(.L_x_33) ;  /* 0x0000000108c07547 */ /* 0x000fea000b800000 */
[----:B------:R-:W-:Y:S01]  /*21a0*/  UIADD3 UR26, UPT, UPT, UR49, UR7, URZ ;  /* 0x00000007311a7290 */ /* 0x000fe2000fffe0ff */
[----:B------:R-:W-:-:S11]  /*21b0*/  UMOV UR4, UR6 ;  /* 0x0000000600047c82 */ /* 0x000fd60008000000 */
.L_x_39:
[----:B------:R-:W-:Y:S01]  /*21c0*/  ULEA UR17, UR4, UR13, 0x3 ;  /* 0x0000000d04117291 */ /* 0x000fe2000f8e18ff */
[----:B--2---:R-:W-:Y:S01]  /*21d0*/  @P3 MOV R2, 0x6000 ;  /* 0x0000600000023802 */ /* 0x004fe20000000f00 */
[----:B--2-4-:R-:W-:Y:S10]  /*21e0*/  @P0 BRA `(.L_x_34) ;  /* 0x00000000000c0947 */ /* 0x014ff40003800000 */
[----:B------:R-:W-:-:S04]  /*21f0*/  SHF.L.U32 R3, R12, 0x1f, RZ ;  /* 0x0000001f0c037819 */ /* 0x000fc800000006ff */
[----:B------:R-:W2:Y:S02]  /*2200*/  SYNCS.PHASECHK.TRANS64.TRYWAIT P0, [UR17+0x80], R3 ;  /* 0x00008003ff0075a7 */ /* 0x000ea40008001111 */
[----:B--2---:R-:W-:Y:S05]  /*2210*/  @!P0 BRA `(.L_x_35) ;  /* 0x00000074007c8947 */ /* 0x004fea0003800000 */
.L_x_34:
[----:B------:R2:W-:Y:S01]  /*2220*/  @P3 SYNCS.ARRIVE.TRANS64 RZ, [UR17], R2 ;  /* 0x00000002ffff39a7 */ /* 0x0005e20008000011 */
[----:B------:R-:W-:-:S04]  /*2230*/  ULOP3.LUT UR5, UR21, 0x2, URZ, 0xfc, !UPT ;  /* 0x0000000215057892 */ /* 0x000fc8000f8efcff */
[----:B------:R-:W-:-:S09]  /*2240*/  UISETP.NE.AND UP0, UPT, UR5, 0x2, UPT ;  /* 0x000000020500788c */ /* 0x000fd2000bf05270 */
[----:B------:R-:W-:Y:S05]  /*2250*/  BRA.U UP0, `(.L_x_36) ;  /* 0x0000000100047547 */ /* 0x000fea000b800000 */
[----:B------:R-:W-:Y:S05]  /*2260*/  BPT.TRAP 0x1 ;  /* 0x000000040000795c */ /* 0x000fea0000300000 */
.L_x_36:
[----:B------:R-:W-:Y:S04]  /*2270*/  BSSY.RECONVERGENT B0, `(.L_x_37) ;  /* 0x0000003000007945 */ /* 0x000fe80003800200 */
[----:B------:R-:W-:Y:S05]  /*2280*/  @!P2 BRA `(.L_x_38) ;  /* 0x000000000004a947 */ /* 0x000fea0003800000 */
[----:B------:R-:W-:Y:S05]  /*2290*/  BPT.TRAP 0x1 ;  /* 0x000000040000795c */ /* 0x000fea0000300000 */
.L_x_38:
[----:B------:R-:W-:Y:S05]  /*22a0*/  BSYNC.RECONVERGENT B0 ;  /* 0x0000000000007941 */ /* 0x000fea0003800200 */
.L_x_37:
[----:B------:R-:W-:Y:S02]  /*22b0*/  UIADD3 UR5, UPT, UPT, UR4, 0x1, URZ ;  /* 0x0000000104057890 */ /* 0x000fe4000fffe0ff */
[----:B------:R-:W-:Y:S02]  /*22c0*/  UIADD3 UR14, UP1, UPT, UR28, 0x80, URZ ;  /* 0x000000801c0e7890 */ /* 0x000fe4000ff3e0ff */
[----:B------:R-:W-:Y:S02]  /*22d0*/  UISETP.NE.AND UP0, UPT, UR5, 0x10, UPT ;  /* 0x000000100500788c */ /* 0x000fe4000bf05270 */
[----:B------:R-:W-:Y:S02]  /*22e0*/  ULEA UR16, UR4, UR38, 0xd ;  /* 0x0000002604107291 */ /* 0x000fe4000f8e68ff */
[----:B------:R-:W-:Y:S02]  /*22f0*/  USEL UR8, URZ, 0x1, UP0 ;  /* 0x00000001ff087887 */ /* 0x000fe40008000000 */
[----:B------:R-:W-:-:S02]  /*2300*/  USEL UR6, UR5, URZ, UP0 ;  /* 0x000000ff05067287 */ /* 0x000fc40008000000 */
[----:B------:R-:W-:Y:S02]  /*2310*/  UIADD3 UR22, UP0, UPT, UR28, 0x180, URZ ;  /* 0x000001801c167890 */ /* 0x000fe4000ff1e0ff */
[----:B------:R-:W-:Y:S01]  /*2320*/  ULEA UR5, UR6, UR13, 0x3 ;  /* 0x0000000d06057291 */ /* 0x000fe2000f8e18ff */
[----:B------:R-:W-:Y:S01]  /*2330*/  LOP3.LUT R12, R12, UR8, RZ, 0x3c, !PT ;  /* 0x000000080c0c7c12 */ /* 0x000fe2000f8e3cff */
[----:B------:R-:W-:Y:S02]  /*2340*/  ULEA UR8, UR4, UR37, 0xc ;  /* 0x0000002504087291 */ /* 0x000fe4000f8e60ff */
[----:B------:R-:W-:Y:S01]  /*2350*/  USHF.L.U32 UR18, UR7, 0x6, URZ ;  /* 0x0000000607127899 */ /* 0x000fe200080006ff */
[----:B-1----:R-:W-:Y:S01]  /*2360*/  SHF.L.U32 R0, R12, 0x1f, RZ ;  /* 0x0000001f0c007819 */ /* 0x002fe200000006ff */
[----:B------:R-:W-:Y:S02]  /*2370*/  ULOP3.LUT UR17, UR17, 0xfefffff8, URZ, 0xc0, !UPT ;  /* 0xfefffff811117892 */ /* 0x000fe4000f8ec0ff */
[----:B------:R-:W-:Y:S01]  /*2380*/  UPRMT UR4, URZ, 0x5410, UR25 ;  /* 0x00005410ff047896 */ /* 0x000fe20008000019 */
[----:B------:R3:W4:Y:S01]  /*2390*/  SYNCS.PHASECHK.TRANS64.TRYWAIT P0, [UR5+0x80], R0 ;  /* 0x00008000ff0075a7 */ /* 0x0007220008001105 */
[----:B------:R-:W-:-:S02]  /*23a0*/  UIADD3.X UR15, UPT, UPT, URZ, UR29, URZ, UP1, !UPT ;  /* 0x0000001dff0f7290 */ /* 0x000fc40008ffe4ff */
[----:B------:R-:W-:Y:S02]  /*23b0*/  UPRMT UR5, URZ, 0x5410, UR24 ;  /* 0x00005410ff057896 */ /* 0x000fe40008000018 */
[----:B------:R-:W-:Y:S01]  /*23c0*/  UIADD3.X UR23, UPT, UPT, URZ, UR29, URZ, UP0, !UPT ;  /* 0x0000001dff177290 */ /* 0x000fe200087fe4ff */
[----:B------:R-:W-:Y:S01]  /*23d0*/  UMOV UR32, 0x0 ;  /* 0x0000000000207882 */ /* 0x000fe20000000000 */
[----:B------:R-:W-:Y:S01]  /*23e0*/  UMOV UR33, 0x10000000 ;  /* 0x1000000000217882 */ /* 0x000fe20000000000 */
[----:B------:R-:W-:Y:S01]  /*23f0*/  UMOV UR19, UR35 ;  /* 0x0000002300137c82 */ /* 0x000fe20008000000 */
[----:B------:R-:W-:Y:S01]  /*2400*/  UMOV UR20, UR36 ;  /* 0x0000002400147c82 */ /* 0x000fe20008000000 */
[----:B------:R-:W-:Y:S01]  /*2410*/  UMOV UR12, UR36 ;  /* 0x00000024000c7c82 */ /* 0x000fe20008000000 */
[----:B------:R-:W-:Y:S01]  /*2420*/  UMOV UR9, UR17 ;  /* 0x0000001100097c82 */ /* 0x000fe20008000000 */
[----:B------:R-:W-:Y:S01]  /*2430*/  UMOV UR10, UR18 ;  /* 0x00000012000a7c82 */ /* 0x000fe20008000000 */
[----:B------:R1:W-:Y:S01]  /*2440*/  UTMALDG.3D.MULTICAST.2CTA [UR16], [UR14], UR4, desc[UR32] ;  /* 0x000020100e0073b4 */ /* 0x0003e20008211804 */
[----:B------:R-:W-:-:S04]  /*2450*/  UIADD3 UR7, UPT, UPT, UR7, 0x1, URZ ;  /* 0x0000000107077890 */ /* 0x000fc8000fffe0ff */
[----:B------:R-:W-:Y:S01]  /*2460*/  UISETP.NE.AND UP0, UPT, UR7, UR26, UPT ;  /* 0x0000001a0700728c */ /* 0x000fe2000bf05270 */
[----:B------:R3:W-:Y:S01]  /*2470*/  UTMALDG.3D.MULTICAST.2CTA [UR8], [UR22], UR5, desc[UR32] ;  /* 0x00002008160073b4 */ /* 0x0007e20008211805 */
[----:B-1----:R-:W-:-:S07]  /*2480*/  UMOV UR4, UR6 ;  /* 0x0000000600047c82 */ /* 0x002fce0008000000 */
[----:B---3--:R-:W-:Y:S05]  /*2490*/  BRA.U UP0, `(.L_x_39) ;  /* 0xfffffffd00487547 */ /* 0x008fea000b83ffff */
.L_x_33:
[C---:B------:R-:W-:Y:S01]  /*24a0*/  LEA R3, R11.reuse, UR13, 0x3 ;  /* 0x0000000d0b037c11 */ /* 0x040fe2000f8e18ff */
[----:B------:R-:W-:Y:S01]  /*24b0*/  NOP ;  /* 0x0000000000007918 */ /* 0x000fe20000000000 */
[----:B-1----:R-:W-:Y:S02]  /*24c0*/  SHF.L.U32 R0, R10, 0x1f, RZ ;  /* 0x0000001f0a007819 */ /* 0x002fe400000006ff */
[----:B------:R-:W-:Y:S02]  /*24d0*/  LEA R5, R11, UR13, 0x4 ;  /* 0x0000000d0b057c11 */ /* 0x000fe4000f8e20ff */
[----:B--2-4-:R-:W1:Y:S02]  /*24e0*/  SYNCS.PHASECHK.TRANS64.TRYWAIT P0, [R3+URZ+0x130], R0 ;  /* 0x00013000030075a7 */ /* 0x014e6400080011ff */
[----:B-1----:R-:W-:Y:S05]  /*24f0*/  @!P0 BRA `(.L_x_40) ;  /* 0x0000007000dc8947 */ /* 0x002fea0003800000 */
.L_x_140:
[----:B------:R-:W2:Y:S01]  /*2500*/  LDS.128 R4, [R5+0x1c0] ;  /* 0x0001c00005047984 */ /* 0x000ea20000000c00 */
[----:B------:R-:W-:Y:S01]  /*2510*/  UISETP.GE.AND UP0, UPT, UR42, 0x1, UPT ;  /* 0x000000012a00788c */ /* 0x000fe2000bf06270 */
[----:B------:R-:W-:Y:S01]  /*2520*/  @!PT LDS RZ, [RZ] ;  /* 0x00000000fffff984 */ /* 0x000fe20000000800 */
[----:B------:R-:W-:Y:S01]  /*2530*/  @!PT LDS RZ, [RZ] ;  /* 0x00000000fffff984 */ /* 0x000fe20000000800 */
[----:B------:R-:W-:Y:S01]  /*2540*/  @!PT LDS RZ, [RZ] ;  /* 0x00000000fffff984 */ /* 0x000fe20000000800 */
[----:B------:R-:W-:Y:S01]  /*2550*/  @!PT LDS RZ, [RZ] ;  /* 0x00000000fffff984 */ /* 0x000fe20000000800 */
[----:B------:R3:W-:Y:S06]  /*2560*/  MEMBAR.ALL.CTA ;  /* 0x0000000000007992 */ /* 0x0007ec0000008000 */
[----:B---3--:R-:W3:Y:S01]  /*2570*/  FENCE.VIEW.ASYNC.S ;  /* 0x00000000000073c6 */ /* 0x008ee20000000000 */
[----:B--2---:R-:W-:-:S13]  /*2580*/  LOP3.LUT P0, RZ, R6, 0x1, RZ, 0xc0, !PT ;  /* 0x0000000106ff7812 */ /* 0x004fda000780c0ff */
[----:B---3--:R-:W-:Y:S01]  /*2590*/  VOTEU.ANY UP1, P0 ;  /* 0x0000000000ff7886 */ /* 0x008fe20000020100 */
[----:B------:R-:W-:-:S13]  /*25a0*/  PLOP3.LUT P0, PT, PT, PT, UP1, 0x80, 0x8 ;  /* 0x000000000008781c */ /* 0x000fda0003f0f018 */
[----:B-1----:R-:W-:Y:S02]  /*25b0*/  @P0 LOP3.LUT R0, R5, 0xffff, RZ, 0xc0, !PT ;  /* 0x0000ffff05000812 */ /* 0x002fe400078ec0ff */
[----:B------:R-:W-:Y:S02]  /*25c0*/  @P0 MOV R2, R4 ;  /* 0x0000000400020202 */ /* 0x000fe40000000f00 */
[----:B------:R-:W-:Y:S01]  /*25d0*/  @P0 R2UR UR5, R0 ;  /* 0x00000000000502ca */ /* 0x000fe200000e0000 */
[----:B------:R-:W-:Y:S01]  /*25e0*/  VIADD R0, R3, 0x140 ;  /* 0x0000014003007836 */ /* 0x000fe20000000000 */
[----:B------:R-:W-:Y:S02]  /*25f0*/  @P0 SHF.R.U32.HI R4, RZ, 0x10, R5 ;  /* 0x00000010ff040819 */ /* 0x000fe40000011605 */
[----:B------:R-:W-:Y:S02]  /*2600*/  @P0 R2UR UR7, R2 ;  /* 0x00000000020702ca */ /* 0x000fe400000e0000 */
[----:B------:R-:W-:-:S02]  /*2610*/  PRMT R0, RZ, 0x654, R0 ;  /* 0x00000654ff007816 */ /* 0x000fc40000000000 */
[----:B------:R-:W-:Y:S02]  /*2620*/  @P0 R2UR UR4, R4 ;  /* 0x00000000040402ca */ /* 0x000fe400000e0000 */
[----:B------:R1:W-:Y:S03]  /*2630*/  SYNCS.ARRIVE.TRANS64.RED.A1T0 RZ, [R0+URZ], RZ ;  /* 0x000000ff00ff79a7 */ /* 0x0003e600081004ff */
[----:B------:R-:W-:-:S04]  /*2640*/  @UP1 UMOV UR39, UR5 ;  /* 0x0000000500271c82 */ /* 0x000fc80008000000 */
[----:B------:R-:W-:-:S04]  /*2650*/  @UP1 UMOV UR40, UR7 ;  /* 0x0000000700281c82 */ /* 0x000fc80008000000 */
[----:B------:R-:W-:Y:S01]  /*2660*/  @UP1 UMOV UR36, UR4 ;  /* 0x0000000400241c82 */ /* 0x000fe20008000000 */
[----:B------:R-:W-:Y:S05]  /*2670*/  BRA.U !UP0, `(.L_x_41) ;  /* 0x0000000108d47547 */ /* 0x000fea000b800000 */
[----:B------:R-:W2:Y:S01]  /*2680*/  LDCU.128 UR16, c[0x0][0xb10] ;  /* 0x00016200ff1077ac */ /* 0x000ea20008000c00 */
[----:B------:R-:W3:Y:S01]  /*2690*/  LDCU UR12, c[0x0][0xb20] ;  /* 0x00016400ff0c77ac */ /* 0x000ee20008000800 */
[----:B------:R-:W4:Y:S01]  /*26a0*/  LDCU UR20, c[0x0][0xb0c] ;  /* 0x00016180ff1477ac */ /* 0x000f220008000800 */
[----:B------:R-:W1:Y:S01]  /*26b0*/  LDCU.64 UR8, c[0x0][0xb28] ;  /* 0x00016500ff0877ac */ /* 0x000e620008000a00 */
[----:B------:R-:W-:Y:S02]  /*26c0*/  UISETP.NE.AND UP3, UPT, UR42, 0x1, UPT ;  /* 0x000000012a00788c */ /* 0x000fe4000bf65270 */
[----:B--2---:R-:W-:Y:S02]  /*26d0*/  UIMAD.WIDE.U32 UR10, UR41, UR19, URZ ;  /* 0x00000013290a72a5 */ /* 0x004fe4000f8e00ff */
[----:B------:R-:W-:Y:S02]  /*26e0*/  UIMAD.WIDE.U32 UR4, UR43, UR16, URZ ;  /* 0x000000102b0472a5 */ /* 0x000fe4000f8e00ff */
[----:B------:R-:W-:-:S02]  /*26f0*/  UISETP.NE.AND UP0, UPT, UR18, 0x1, UPT ;  /* 0x000000011200788c */ /* 0x000fc4000bf05270 */
[----:B------:R-:W-:Y:S01]  /*2700*/  UIMAD.WIDE.U32 UR22, UR39, UR19, URZ ;  /* 0x00000013271672a5 */ /* 0x000fe2000f8e00ff */
[----:B------:R-:W-:Y:S02]  /*2710*/  UMOV UR10, UR11 ;  /* 0x0000000b000a7c82 */ /* 0x000fe40008000000 */
[----:B------:R-:W-:Y:S01]  /*2720*/  UMOV UR4, UR5 ;  /* 0x0000000500047c82 */ /* 0x000fe20008000000 */
[----:B---3--:R-:W-:Y:S02]  /*2730*/  USHF.R.U32.HI UR10, URZ, UR12, UR10 ;  /* 0x0000000cff0a7299 */ /* 0x008fe4000801160a */
[----:B----4-:R-:W-:Y:S02]  /*2740*/  UISETP.NE.AND UP2, UPT, UR20, 0x1, UPT ;  /* 0x000000011400788c */ /* 0x010fe4000bf45270 */
[----:B------:R-:W-:Y:S02]  /*2750*/  USHF.R.U32.HI UR4, URZ, UR17, UR4 ;  /* 0x00000011ff047299 */ /* 0x000fe40008011604 */
[----:B------:R-:W-:-:S02]  /*2760*/  USEL UR5, UR41, UR10, !UP0 ;  /* 0x0000000a29057287 */ /* 0x000fc4000c000000 */
[----:B------:R-:W-:Y:S02]  /*2770*/  USEL UR7, UR43, UR4, !UP2 ;  /* 0x000000042b077287 */ /* 0x000fe4000d000000 */
[----:B-1----:R-:W-:Y:S01]  /*2780*/  UIMAD.WIDE.U32 UR10, UR5, UR8, URZ ;  /* 0x00000008050a72a5 */ /* 0x002fe2000f8e00ff */
[----:B------:R-:W-:Y:S01]  /*2790*/  UMOV UR4, UR23 ;  /* 0x0000001700047c82 */ /* 0x000fe20008000000 */
[----:B------:R-:W-:Y:S02]  /*27a0*/  UIMAD.WIDE.U32 UR14, UR40, UR16, URZ ;  /* 0x00000010280e72a5 */ /* 0x000fe4000f8e00ff */
[----:B------:R-:W-:-:S03]  /*27b0*/  UIMAD.WIDE.U32 UR22, UR7, UR8, URZ ;  /* 0x00000008071672a5 */ /* 0x000fc6000f8e00ff */
[----:B------:R-:W-:Y:S01]  /*27c0*/  UMOV UR10, UR11 ;  /* 0x0000000b000a7c82 */ /* 0x000fe20008000000 */
[----:B------:R-:W-:Y:S02]  /*27d0*/  USHF.R.U32.HI UR4, URZ, UR12, UR4 ;  /* 0x0000000cff047299 */ /* 0x000fe40008011604 */
[----:B------:R-:W-:Y:S01]  /*27e0*/  @UP3 USHF.R.U32.HI UR5, URZ, UR9, UR10 ;  /* 0x00000009ff053299 */ /* 0x000fe2000801160a */
[----:B------:R-:W-:Y:S01]  /*27f0*/  UMOV UR14, UR15 ;  /* 0x0000000f000e7c82 */ /* 0x000fe20008000000 */
[----:B------:R-:W-:Y:S01]  /*2800*/  UMOV UR22, UR23 ;  /* 0x0000001700167c82 */ /* 0x000fe20008000000 */
[----:B------:R-:W-:Y:S02]  /*2810*/  USHF.R.U32.HI UR17, URZ, UR17, UR14 ;  /* 0x00000011ff117299 */ /* 0x000fe4000801160e */
[----:B------:R-:W-:Y:S02]  /*2820*/  USEL UR4, UR39, UR4, !UP0 ;  /* 0x0000000427047287 */ /* 0x000fe4000c000000 */
[----:B------:R-:W-:-:S02]  /*2830*/  @UP3 USHF.R.U32.HI UR7, URZ, UR9, UR22 ;  /* 0x00000009ff073299 */ /* 0x000fc40008011616 */
[----:B------:R-:W-:Y:S02]  /*2840*/  UIMAD UR10, UR42, UR5, URZ ;  /* 0x000000052a0a72a4 */ /* 0x000fe4000f8e02ff */
[----:B------:R-:W-:Y:S02]  /*2850*/  USEL UR5, UR40, UR17, !UP2 ;  /* 0x0000001128057287 */ /* 0x000fe4000d000000 */
[----:B------:R-:W-:Y:S02]  /*2860*/  UIMAD UR12, UR42, UR7, URZ ;  /* 0x000000072a0c72a4 */ /* 0x000fe4000f8e02ff */
[----:B------:R-:W-:Y:S02]  /*2870*/  UISETP.GE.AND UP0, UPT, UR4, UR10, UPT ;  /* 0x0000000a0400728c */ /* 0x000fe4000bf06270 */
[----:B------:R-:W-:Y:S02]  /*2880*/  UIMAD.WIDE.U32 UR10, UR4, UR8, URZ ;  /* 0x00000008040a72a5 */ /* 0x000fe4000f8e00ff */
[----:B------:R-:W-:-:S02]  /*2890*/  UISETP.GE.OR UP0, UPT, UR5, UR12, UP0 ;  /* 0x0000000c0500728c */ /* 0x000fc40008706670 */
        /* <DEDUP_REMOVED lines=19> */
.L_x_41:
[----:B------:R-:W2:Y:S02]  /*29d0*/  LDCU UR4, c[0x0][0xb30] ;  /* 0x00016600ff0477ac */ /* 0x000ea40008000800 */
[----:B--2---:R-:W-:-:S09]  /*29e0*/  UISETP.NE.AND UP0, UPT, UR4, 0x1, UPT ;  /* 0x000000010400788c */ /* 0x004fd2000bf05270 */
        /* <DEDUP_REMOVED lines=14> */
[----:B------:R-:W-:Y:S02]  /*2ad0*/  UIADD3 UR7, UPT, UPT, UR5, -UR4, URZ ;  /* 0x8000000405077290 */ /* 0x000fe4000fffe0ff */
[----:B------:R-:W-:Y:S02]  /*2ae0*/  UIADD3 UR4, UPT, UPT, -UR5, UR4, URZ ;  /* 0x0000000405047290 */ /* 0x000fe4000fffe1ff */
[----:B------:R-:W-:Y:S02]  /*2af0*/  UIMAD UR39, UR7, UR18, UR39 ;  /* 0x00000012072772a4 */ /* 0x000fe4000f8e0227 */
[----:B------:R-:W-:-:S12]  /*2b00*/  UIMAD UR40, UR4, UR10, UR40 ;  /* 0x0000000a042872a4 */ /* 0x000fd8000f8e0228 */
.L_x_42:
[----:B------:R-:W-:Y:S01]  /*2b10*/  VIADD R11, R11, 0x1 ;  /* 0x000000010b0b7836 */ /* 0x000fe20000000000 */
[----:B------:R-:W-:Y:S01]  /*2b20*/  PLOP3.LUT P1, PT, PT, PT, PT, 0x80, 0x8 ;  /* 0x000000000008781c */ /* 0x000fe20003f2f070 */
[----:B------:R-:W-:Y:S02]  /*2b30*/  UIADD3 UR16, UPT, UPT, UR40, UR59, URZ ;  /* 0x0000003b28107290 */ /* 0x000fe4000fffe0ff */
[----:B------:R-:W-:Y:S01]  /*2b40*/  UIADD3 UR20, UPT, UPT, UR39, UR60, URZ ;  /* 0x0000003c27147290 */ /* 0x000fe2000fffe0ff */
[----:B------:R-:W-:-:S04]  /*2b50*/  ISETP.NE.AND P0, PT, R11, 0x2, PT ;  /* 0x000000020b00780c */ /* 0x000fc80003f05270 */
[----:B------:R-:W-:Y:S02]  /*2b60*/  SEL R3, RZ, 0x1, P0 ;  /* 0x00000001ff037807 */ /* 0x000fe40000000000 */
[----:B------:R-:W-:Y:S02]  /*2b70*/  SEL R11, R11, RZ, P0 ;  /* 0x000000ff0b0b7207 */ /* 0x000fe40000000000 */
[----:B------:R-:W-:Y:S01]  /*2b80*/  LOP3.LUT R10, R10, R3, RZ, 0x3c, !PT ;  /* 0x000000030a0a7212 */ /* 0x000fe200078e3cff */
[----:B------:R-:W-:Y:S06]  /*2b90*/  BRA.U UP1, `(.L_x_43) ;  /* 0xfffffff101447547 */ /* 0x000fec000b83ffff */
[----:B------:R-:W-:Y:S01]  /*2ba0*/  UIADD3 UR13, UPT, UPT, UR13, 0x80, URZ ;  /* 0x000000800d0d7890 */ /* 0x000fe2000fffe0ff */
[----:B------:R-:W-:-:S03]  /*2bb0*/  SHF.L.U32 R3, R12, 0x1f, RZ ;  /* 0x0000001f0c037819 */ /* 0x000fc600000006ff */
[----:B------:R-:W-:-:S09]  /*2bc0*/  ULEA UR4, UR6, UR13, 0x3 ;  /* 0x0000000d06047291 */ /* 0x000fd2000f8e18ff */
[----:B------:R-:W2:Y:S02]  /*2bd0*/  SYNCS.PHASECHK.TRANS64.TRYWAIT P0, [UR4], R3 ;  /* 0x00000003ff0075a7 */ /* 0x000ea40008001104 */
[----:B--2---:R-:W-:Y:S05]  /*2be0*/  @!P0 BRA `(.L_x_44) ;  /* 0x0000006c00348947 */ /* 0x004fea0003800000 */
.L_x_142:
[----:B------:R-:W-:-:S04]  /*2bf0*/  UIADD3 UR4, UPT, UPT, UR6, 0x1, URZ ;  /* 0x0000000106047890 */ /* 0x000fc8000fffe0ff */
[----:B------:R-:W-:-:S04]  /*2c00*/  UISETP.NE.AND UP0, UPT, UR4, 0x10, UPT ;  /* 0x000000100400788c */ /* 0x000fc8000bf05270 */
[----:B------:R-:W-:Y:S02]  /*2c10*/  USEL UR6, URZ, 0x1, UP0 ;  /* 0x00000001ff067887 */ /* 0x000fe40008000000 */
[----:B------:R-:W-:-:S04]  /*2c20*/  USEL UR4, UR4, URZ, UP0 ;  /* 0x000000ff04047287 */ /* 0x000fc80008000000 */
[----:B------:R-:W-:Y:S01]  /*2c30*/  ULEA UR5, UR4, UR13, 0x3 ;  /* 0x0000000d04057291 */ /* 0x000fe2000f8e18ff */
[----:B------:R-:W-:-:S04]  /*2c40*/  LOP3.LUT R2, R12, UR6, RZ, 0x3c, !PT ;  /* 0x000000060c027c12 */ /* 0x000fc8000f8e3cff */
[----:B-1----:R-:W-:-:S04]  /*2c50*/  SHF.L.U32 R3, R2, 0x1f, RZ ;  /* 0x0000001f02037819 */ /* 0x002fc800000006ff */
[----:B------:R-:W1:Y:S02]  /*2c60*/  SYNCS.PHASECHK.TRANS64.TRYWAIT P0, [UR5], R3 ;  /* 0x00000003ff0075a7 */ /* 0x000e640008001105 */
[----:B-1----:R-:W-:Y:S05]  /*2c70*/  @!P0 BRA `(.L_x_45) ;  /* 0x0000006c00288947 */ /* 0x002fea0003800000 */
.L_x_144:
        /* <DEDUP_REMOVED lines=9> */
.L_x_146:
        /* <DEDUP_REMOVED lines=9> */
.L_x_148:
        /* <DEDUP_REMOVED lines=9> */
.L_x_150:
        /* <DEDUP_REMOVED lines=9> */
.L_x_152:
        /* <DEDUP_REMOVED lines=9> */
.L_x_154:
        /* <DEDUP_REMOVED lines=9> */
.L_x_156:
        /* <DEDUP_REMOVED lines=9> */
.L_x_158:
        /* <DEDUP_REMOVED lines=9> */
.L_x_160:
        /* <DEDUP_REMOVED lines=9> */
.L_x_162:
        /* <DEDUP_REMOVED lines=9> */
.L_x_164:
        /* <DEDUP_REMOVED lines=9> */
.L_x_166:
        /* <DEDUP_REMOVED lines=9> */
.L_x_168:
        /* <DEDUP_REMOVED lines=9> */
.L_x_170:
[----:B------:R-:W-:-:S04]  /*33d0*/  UIADD3 UR4, UPT, UPT, UR4, 0x1, URZ ;  /* 0x0000000104047890 */ /* 0x000fc8000fffe0ff */
[----:B------:R-:W-:-:S04]  /*33e0*/  UISETP.NE.AND UP0, UPT, UR4, 0x10, UPT ;  /* 0x000000100400788c */ /* 0x000fc8000bf05270 */
[----:B------:R-:W-:Y:S02]  /*33f0*/  USEL UR5, URZ, 0x1, UP0 ;  /* 0x00000001ff057887 */ /* 0x000fe40008000000 */
[----:B------:R-:W-:-:S04]  /*3400*/  USEL UR4, UR4, URZ, UP0 ;  /* 0x000000ff04047287 */ /* 0x000fc80008000000 */
[----:B------:R-:W-:Y:S01]  /*3410*/  ULEA UR4, UR4, UR13, 0x3 ;  /* 0x0000000d04047291 */ /* 0x000fe2000f8e18ff */
[----:B-1----:R-:W-:-:S04]  /*3420*/  LOP3.LUT R3, R2, UR5, RZ, 0x3c, !PT ;  /* 0x0000000502037c12 */ /* 0x002fc8000f8e3cff */
[----:B------:R-:W-:Y:S01]  /*3430*/  SHF.L.U32 R3, R3, 0x1f, RZ ;  /* 0x0000001f03037819 */ /* 0x000fe200000006ff */
[----:B------:R-:W-:-:S07]  /*3440*/  IMAD.U32 R0, RZ, RZ, UR4 ;  /* 0x00000004ff007e24 */ /* 0x000fce000f8e00ff */
.L_x_59:
[----:B-1----:R1:W2:Y:S02]  /*3450*/  SYNCS.PHASECHK.TRANS64.TRYWAIT P0, [R0+URZ], R3 ;  /* 0x00000003000075a7 */ /* 0x0022a400080011ff */
[----:B--2---:R-:W-:Y:S05]  /*3460*/  @!P0 NANOSLEEP.SYNCS 0x989680 ;  /* 0x009896800000895d */ /* 0x004fea0003900000 */
[----:B------:R-:W2:Y:S02]  /*3470*/  @!P0 SYNCS.PHASECHK.TRANS64 P0, [R0+URZ], R3 ;  /* 0x00000003000085a7 */ /* 0x000ea400080010ff */
[----:B--2---:R-:W-:Y:S05]  /*3480*/  @P0 EXIT ;  /* 0x000000000000094d */ /* 0x004fea0003800000 */
[----:B------:R-:W-:Y:S05]  /*3490*/  BRA `(.L_x_59) ;  /* 0xfffffffc00ec7947 */ /* 0x000fea000383ffff */
.L_x_23:
[----:B------:R-:W-:-:S04]  /*34a0*/  UISETP.NE.AND UP0, UPT, UR50, URZ, UPT ;  /* 0x000000ff3200728c */ /* 0x000fc8000bf05270 */
[----:B------:R-:W-:-:S09]  /*34b0*/  UISETP.NE.OR UP0, UPT, UR21, 0x1, UP0 ;  /* 0x000000011500788c */ /* 0x000fd20008705670 */
[----:B------:R-:W-:Y:S05]  /*34c0*/  BRA.U UP0, `(.L_x_60) ;  /* 0x0000000500487547 */ /* 0x000fea000b800000 */
[----:B------:R-:W-:Y:S01]  /*34d0*/  ISETP.GE.U32.AND P2, PT, R0, 0x8, PT ;  /* 0x000000080000780c */ /* 0x000fe20003f46070 */
[----:B------:R-:W-:Y:S01]  /*34e0*/  IMAD.MOV.U32 R12, RZ, RZ, 0x1 ;  /* 0x00000001ff0c7424 */ /* 0x000fe200078e00ff */
[----:B------:R-:W-:Y:S02]  /*34f0*/  CS2R R10, SRZ ;  /* 0x00000000000a7805 */ /* 0x000fe4000001ff00 */
[----:B------:R-:W-:Y:S01]  /*3500*/  CS2R R8, SRZ ;  /* 0x0000000000087805 */ /* 0x000fe2000001ff00 */
[----:B------:R-:W-:Y:S01]  /*3510*/  UMOV UR4, 0x400 ;  /* 0x0000040000047882 */ /* 0x000fe20000000000 */
[----:B------:R-:W-:Y:S01]  /*3520*/  UMOV UR5, URZ ;  /* 0x000000ff00057c82 */ /* 0x000fe20008000000 */
[----:B------:R-:W-:-:S12]  /*3530*/  ULEA UR6, UR50, UR4, 0x18 ;  /* 0x0000000432067291 */ /* 0x000fd8000f8ec0ff */
.L_x_64:
[----:B------:R-:W-:Y:S02]  /*3540*/  LEA R2, R8, UR6, 0x3 ;  /* 0x0000000608027c11 */ /* 0x000fe4000f8e18ff */
[----:B------:R-:W-:-:S03]  /*3550*/  SHF.L.U32 R5, R9, 0x1f, RZ ;  /* 0x0000001f09057819 */ /* 0x000fc600000006ff */
[----:B------:R-:W-:Y:S01]  /*3560*/  VIADD R4, R2, 0x1a0 ;  /* 0x000001a002047836 */ /* 0x000fe20000000000 */
[----:B------:R-:W2:Y:S02]  /*3570*/  SYNCS.PHASECHK.TRANS64.TRYWAIT P0, [R2+URZ+0x190], R5 ;  /* 0x00019005020075a7 */ /* 0x000ea400080011ff */
[----:B--2---:R-:W-:Y:S05]  /*3580*/  @!P0 BRA `(.L_x_61) ;  /* 0x0000006800348947 */ /* 0x004fea0003800000 */
.L_x_171:
[----:B------:R-:W-:Y:S01]  /*3590*/  ULEA UR4, UR5, UR6, 0x3 ;  /* 0x0000000605047291 */ /* 0x000fe2000f8e18ff */
[----:B------:R-:W-:Y:S02]  /*35a0*/  PRMT R4, RZ, 0x654, R4 ;  /* 0x00000654ff047816 */ /* 0x000fe40000000004 */
[----:B--2---:R-:W-:Y:S01]  /*35b0*/  SHF.L.U32 R5, R12, 0x1f, RZ ;  /* 0x0000001f0c057819 */ /* 0x004fe200000006ff */
[----:B------:R-:W-:Y:S01]  /*35c0*/  UIADD3 UR7, UPT, UPT, UR4, 0x130, URZ ;  /* 0x0000013004077890 */ /* 0x000fe2000fffe0ff */
[----:B------:R2:W-:Y:S05]  /*35d0*/  SYNCS.ARRIVE.TRANS64.RED.A1T0 RZ, [R4+URZ], RZ ;  /* 0x000000ff04ff79a7 */ /* 0x0005ea00081004ff */
[----:B------:R-:W-:Y:S01]  /*35e0*/  IMAD.U32 R7, RZ, RZ, UR7 ;  /* 0x00000007ff077e24 */ /* 0x000fe2000f8e00ff */
[----:B------:R-:W3:Y:S04]  /*35f0*/  SYNCS.PHASECHK.TRANS64.TRYWAIT P0, [UR4+0x140], R5 ;  /* 0x00014005ff0075a7 */ /* 0x000ee80008001104 */
[----:B------:R-:W-:Y:S01]  /*3600*/  PRMT R6, R0, 0x654, R7 ;  /* 0x0000065400067816 */ /* 0x000fe20000000007 */
[----:B--2---:R-:W-:Y:S01]  /*3610*/  @!P2 IMAD.MOV.U32 R4, RZ, RZ, 0x10 ;  /* 0x00000010ff04a424 */ /* 0x004fe200078e00ff */
[----:B---3--:R-:W-:Y:S06]  /*3620*/  @!P0 BRA `(.L_x_62) ;  /* 0x0000006800208947 */ /* 0x008fec0003800000 */
.L_x_173:
[----:B------:R-:W-:Y:S01]  /*3630*/  ULEA UR8, UR5, UR6, 0x4 ;  /* 0x0000000605087291 */ /* 0x000fe2000f8e20ff */
[----:B------:R-:W-:Y:S01]  /*3640*/  SEL R3, R6, R3, !P2 ;  /* 0x0000000306037207 */ /* 0x000fe20005000000 */
[----:B------:R-:W-:Y:S01]  /*3650*/  UIADD3 UR9, UPT, UPT, UR4, 0x130, URZ ;  /* 0x0000013004097890 */ /* 0x000fe2000fffe0ff */
[----:B--2---:R-:W-:Y:S01]  /*3660*/  LEA R2, R11, UR6, 0x3 ;  /* 0x000000060b027c11 */ /* 0x004fe2000f8e18ff */
[----:B------:R-:W-:Y:S01]  /*3670*/  UIADD3 UR8, UPT, UPT, UR8, 0x1c0, URZ ;  /* 0x000001c008087890 */ /* 0x000fe2000fffe0ff */
[----:B------:R-:W-:Y:S01]  /*3680*/  SHF.L.U32 R5, R10, 0x1f, RZ ;  /* 0x0000001f0a057819 */ /* 0x000fe200000006ff */
[----:B------:R2:W-:Y:S01]  /*3690*/  @!P2 SYNCS.ARRIVE.TRANS64.RED RZ, [R3+URZ], R4 ;  /* 0x0000000403ffa9a7 */ /* 0x0005e200080004ff */
[----:B------:R-:W-:Y:S01]  /*36a0*/  UIADD3 UR4, UPT, UPT, UR5, 0x1, URZ ;  /* 0x0000000105047890 */ /* 0x000fe2000fffe0ff */
[----:B------:R-:W-:-:S03]  /*36b0*/  VIADD R8, R8, 0x1 ;  /* 0x0000000108087836 */ /* 0x000fc60000000000 */
[----:B------:R-:W-:Y:S02]  /*36c0*/  UISETP.NE.AND UP0, UPT, UR4, 0x2, UPT ;  /* 0x000000020400788c */ /* 0x000fe4000bf05270 */
[----:B------:R-:W-:Y:S06]  /*36d0*/  UGETNEXTWORKID.BROADCAST [UR8], [UR9] ;  /* 0x00000000080073ca */ /* 0x000fec0008000100 */
[----:B------:R-:W-:Y:S01]  /*36e0*/  USEL UR7, URZ, 0x1, UP0 ;  /* 0x00000001ff077887 */ /* 0x000fe20008000000 */
[----:B------:R-:W-:Y:S01]  /*36f0*/  ISETP.NE.AND P0, PT, R8, 0x2, PT ;  /* 0x000000020800780c */ /* 0x000fe20003f05270 */
[----:B------:R-:W-:Y:S01]  /*3700*/  USEL UR5, UR4, URZ, UP0 ;  /* 0x000000ff04057287 */ /* 0x000fe20008000000 */
[----:B------:R-:W3:Y:S03]  /*3710*/  SYNCS.PHASECHK.TRANS64.TRYWAIT P1, [R2+URZ+0x130], R5 ;  /* 0x00013005020075a7 */ /* 0x000ee600080211ff */
[----:B------:R-:W-:Y:S01]  /*3720*/  LOP3.LUT R12, R12, UR7, RZ, 0x3c, !PT ;  /* 0x000000070c0c7c12 */ /* 0x000fe2000f8e3cff */
[----:B--23--:R-:W-:Y:S07]  /*3730*/  @!P1 BRA `(.L_x_63) ;  /* 0x0000006400f49947 */ /* 0x00cfee0003800000 */
.L_x_174:
[C---:B------:R-:W-:Y:S01]  /*3740*/  LEA R4, R11.reuse, UR6, 0x4 ;  /* 0x000000060b047c11 */ /* 0x040fe2000f8e20ff */
[----:B--2---:R-:W-:Y:S01]  /*3750*/  VIADD R2, R2, 0x140 ;  /* 0x0000014002027836 */ /* 0x004fe20000000000 */
[----:B------:R-:W-:Y:S01]  /*3760*/  SEL R8, R8, RZ, P0 ;  /* 0x000000ff08087207 */ /* 0x000fe20000000000 */
[----:B------:R-:W-:-:S03]  /*3770*/  VIADD R11, R11, 0x1 ;  /* 0x000000010b0b7836 */ /* 0x000fc60000000000 */
[----:B------:R-:W2:Y:S01]  /*3780*/  LDS.128 R4, [R4+0x1c0] ;  /* 0x0001c00004047984 */ /* 0x000ea20000000c00 */
[----:B------:R-:W-:Y:S02]  /*3790*/  PRMT R2, RZ, 0x654, R2 ;  /* 0x00000654ff027816 */ /* 0x000fe40000000002 */
[C---:B------:R-:W-:Y:S01]  /*37a0*/  ISETP.NE.AND P1, PT, R11.reuse, 0x2, PT ;  /* 0x000000020b00780c */ /* 0x040fe20003f25270 */
[----:B------:R-:W-:Y:S01]  /*37b0*/  @!PT LDS RZ, [RZ] ;  /* 0x00000000fffff984 */ /* 0x000fe20000000800 */
[----:B------:R-:W-:Y:S01]  /*37c0*/  @!PT LDS RZ, [RZ] ;  /* 0x00000000fffff984 */ /* 0x000fe20000000800 */
[----:B------:R-:W-:Y:S01]  /*37d0*/  @!PT LDS RZ, [RZ] ;  /* 0x00000000fffff984 */ /* 0x000fe20000000800 */
[----:B------:R-:W-:Y:S01]  /*37e0*/  @!PT LDS RZ, [RZ] ;  /* 0x00000000fffff984 */ /* 0x000fe20000000800 */
[----:B------:R3:W-:Y:S06]  /*37f0*/  MEMBAR.ALL.CTA ;  /* 0x0000000000007992 */ /* 0x0007ec0000008000 */
[----:B---3--:R-:W3:Y:S01]  /*3800*/  FENCE.VIEW.ASYNC.S ;  /* 0x00000000000073c6 */ /* 0x008ee20000000000 */
[----:B------:R-:W-:Y:S01]  /*3810*/  SEL R11, R11, RZ, P1 ;  /* 0x000000ff0b0b7207 */ /* 0x000fe20000800000 */
[----:B---3--:R3:W-:Y:S01]  /*3820*/  SYNCS.ARRIVE.TRANS64.RED.A1T0 RZ, [R2+URZ], RZ ;  /* 0x000000ff02ff79a7 */ /* 0x0087e200081004ff */
[----:B--2---:R-:W-:-:S02]  /*3830*/  LOP3.LUT P3, RZ, R6, 0x1, RZ, 0xc0, !PT ;  /* 0x0000000106ff7812 */ /* 0x004fc4000786c0ff */
[----:B------:R-:W-:-:S04]  /*3840*/  SEL R5, RZ, 0x1, P1 ;  /* 0x00000001ff057807 */ /* 0x000fc80000800000 */
[----:B------:R-:W-:Y:S02]  /*3850*/  LOP3.LUT R10, R10, R5, RZ, 0x3c, !PT ;  /* 0x000000050a0a7212 */ /* 0x000fe400078e3cff */
[----:B---3--:R-:W-:-:S04]  /*3860*/  SEL R2, RZ, 0x1, P0 ;  /* 0x00000001ff027807 */ /* 0x008fc80000000000 */
[----:B------:R-:W-:Y:S01]  /*3870*/  LOP3.LUT R9, R9, R2, RZ, 0x3c, !PT ;  /* 0x0000000209097212 */ /* 0x000fe200078e3cff */
[----:B------:R-:W-:Y:S06]  /*3880*/  @P3 BRA `(.L_x_64) ;  /* 0xfffffffc002c3947 */ /* 0x000fec000383ffff */
[----:B------:R-:W-:Y:S01]  /*3890*/  ULEA UR4, UR5, UR6, 0x3 ;  /* 0x0000000605047291 */ /* 0x000fe2000f8e18ff */
[----:B------:R-:W-:-:S08]  /*38a0*/  SHF.L.U32 R3, R12, 0x1f, RZ ;  /* 0x0000001f0c037819 */ /* 0x000fd000000006ff */
[----:B------:R-:W2:Y:S02]  /*38b0*/  SYNCS.PHASECHK.TRANS64 P0, [UR4+0x140], R3 ;  /* 0x00014003ff0075a7 */ /* 0x000ea40008001004 */
[----:B--2---:R-:W-:Y:S05]  /*38c0*/  @P0 BRA `(.L_x_65) ;  /* 0x0000000000080947 */ /* 0x004fea0003800000 */
[----:B------:R-:W2:Y:S02]  /*38d0*/  SYNCS.PHASECHK.TRANS64.TRYWAIT P0, [UR4+0x140], R3 ;  /* 0x00014003ff0075a7 */ /* 0x000ea40008001104 */
[----:B--2---:R-:W-:Y:S05]  /*38e0*/  @!P0 BRA `(.L_x_66) ;  /* 0x00000064009c8947 */ /* 0x004fea0003800000 */
.L_x_65:
[----:B------:R-:W-:-:S04]  /*38f0*/  UIADD3 UR7, UPT, UPT, UR5, 0x1, URZ ;  /* 0x0000000105077890 */ /* 0x000fc8000fffe0ff */
[----:B------:R-:W-:-:S04]  /*3900*/  UISETP.NE.AND UP0, UPT, UR7, 0x2, UPT ;  /* 0x000000020700788c */ /* 0x000fc8000bf05270 */
[----:B------:R-:W-:Y:S02]  /*3910*/  USEL UR8, URZ, 0x1, UP0 ;  /* 0x00000001ff087887 */ /* 0x000fe40008000000 */
[----:B------:R-:W-:-:S04]  /*3920*/  USEL UR7, UR7, URZ, UP0 ;  /* 0x000000ff07077287 */ /* 0x000fc80008000000 */
[----:B------:R-:W-:Y:S01]  /*3930*/  ULEA UR7, UR7, UR6, 0x3 ;  /* 0x0000000607077291 */ /* 0x000fe2000f8e18ff */
[----:B--2---:R-:W-:-:S04]  /*3940*/  LOP3.LUT R3, R12, UR8, RZ, 0x3c, !PT ;  /* 0x000000080c037c12 */ /* 0x004fc8000f8e3cff */
[----:B------:R-:W-:-:S04]  /*3950*/  SHF.L.U32 R0, R3, 0x1f, RZ ;  /* 0x0000001f03007819 */ /* 0x000fc800000006ff */
[----:B------:R-:W2:Y:S02]  /*3960*/  SYNCS.PHASECHK.TRANS64 P0, [UR7+0x140], R0 ;  /* 0x00014000ff0075a7 */ /* 0x000ea40008001007 */
[----:B-12---:R-:W-:Y:S05]  /*3970*/  @P0 EXIT ;  /* 0x000000000000094d */ /* 0x006fea0003800000 */
[----:B------:R-:W-:Y:S02]  /*3980*/  SHF.L.U32 R3, R3, 0x1f, RZ ;  /* 0x0000001f03037819 */ /* 0x000fe400000006ff */
[----:B------:R-:W-:-:S07]  /*3990*/  MOV R0, UR7 ;  /* 0x0000000700007c02 */ /* 0x000fce0008000f00 */
.L_x_67:
[----:B-1----:R1:W2:Y:S02]  /*39a0*/  SYNCS.PHASECHK.TRANS64.TRYWAIT P0, [R0+URZ+0x140], R3 ;  /* 0x00014003000075a7 */ /* 0x0022a400080011ff */
[----:B--2---:R-:W-:Y:S05]  /*39b0*/  @!P0 NANOSLEEP.SYNCS 0x989680 ;  /* 0x009896800000895d */ /* 0x004fea0003900000 */
[----:B------:R-:W2:Y:S02]  /*39c0*/  @!P0 SYNCS.PHASECHK.TRANS64 P0, [R0+URZ+0x140], R3 ;  /* 0x00014003000085a7 */ /* 0x000ea400080010ff */
[----:B--2---:R-:W-:Y:S05]  /*39d0*/  @P0 EXIT ;  /* 0x000000000000094d */ /* 0x004fea0003800000 */
[----:B------:R-:W-:Y:S05]  /*39e0*/  BRA `(.L_x_67) ;  /* 0xfffffffc00ec7947 */ /* 0x000fea000383ffff */
.L_x_60:
[----:B------:R-:W-:Y:S05]  /*39f0*/  BRA.U UP6, `(.L_x_68) ;  /* 0x0000001106a07547 */ /* 0x000fea000b800000 */
[----:B------:R-:W-:Y:S01]  /*3a00*/  UMOV UR4, 0x40 ;  /* 0x0000004000047882 */ /* 0x000fe20000000000 */
[----:B------:R-:W-:Y:S01]  /*3a10*/  NOP ;  /* 0x0000000000007918 */ /* 0x000fe20000000000 */
[----:B------:R-:W-:Y:S01]  /*3a20*/  ULEA UR5, UR50, UR4, 0x18 ;  /* 0x0000000432057291 */ /* 0x000fe2000f8ec0ff */
[----:B------:R-:W-:Y:S02]  /*3a30*/  UMOV UR6, 0x400 ;  /* 0x0000040000067882 */ /* 0x000fe40000000000 */
[----:B------:R-:W-:-:S06]  /*3a40*/  ULEA UR6, UR50, UR6, 0x18 ;  /* 0x0000000632067291 */ /* 0x000fcc000f8ec0ff */
[----:B------:R-:W2:Y:S02]  /*3a50*/  LDS.U8 R0, [UR5+0x1c] ;  /* 0x00001c05ff007984 */ /* 0x000ea40008000000 */
[----:B--2---:R-:W-:-:S13]  /*3a60*/  ISETP.NE.AND P0, PT, R0, RZ, PT ;  /* 0x000000ff0000720c */ /* 0x004fda0003f05270 */
[----:B------:R-:W-:Y:S05]  /*3a70*/  @P0 BRA `(.L_x_69) ;  /* 0x0000000400080947 */ /* 0x000fea0003800000 */
[----:B------:R-:W-:Y:S02]  /*3a80*/  UISETP.NE.U32.AND UP1, UPT, UR35, 0x1, UPT ;  /* 0x000000012300788c */ /* 0x000fe4000bf25070 */
[----:B------:R-:W-:-:S07]  /*3a90*/  UIADD3 UR7, UPT, UPT, UR5, 0x8, URZ ;  /* 0x0000000805077890 */ /* 0x000fce000fffe0ff */
[----:B------:R-:W-:Y:S05]  /*3aa0*/  BRA.U !UP1, `(.L_x_70) ;  /* 0x00000001099c7547 */ /* 0x000fea000b800000 */
[----:B------:R-:W-:Y:S01]  /*3ab0*/  ELECT P0, URZ, PT ;  /* 0x0000000000ff782f */ /* 0x000fe20003800000 */
[----:B------:R-:W-:-:S12]  /*3ac0*/  BSSY B0, `(.L_x_70) ;  /* 0x0000025000007945 */ /* 0x000fd80003800000 */
[----:B------:R-:W-:Y:S05]  /*3ad0*/  @!P0 BRA `(.L_x_71) ;  /* 0x00000000008c8947 */ /* 0x000fea0003800000 */
[----:B------:R-:W-:-:S05]  /*3ae0*/  UMOV UR4, 0x10 ;  /* 0x0000001000047882 */ /* 0x000fca0000000000 */
[----:B------:R-:W-:Y:S04]  /*3af0*/  DEPBAR.LE SB2, 0x36 ;  /* 0x0000ad800000791a */ /* 0x000fe80000000000 */
[----:B------:R-:W2:Y:S02]  /*3b00*/  UTCATOMSWS.2CTA.FIND_AND_SET.ALIGN UP0, UR4, UR4 ;  /* 0x00000004000475e3 */ /* 0x000ea40008200800 */
[----:B--2---:R-:W-:Y:S01]  /*3b10*/  MOV R11, UR4 ;  /* 0x00000004000b7c02 */ /* 0x004fe20008000f00 */
[----:B------:R-:W-:Y:S06]  /*3b20*/  BRA.U UP0, `(.L_x_72) ;  /* 0x0000000100187547 */ /* 0x000fec000b800000 */
.L_x_73:
[----:B------:R-:W-:Y:S05]  /*3b30*/  NANOSLEEP 0x64 ;  /* 0x000000640000795d */ /* 0x000fea0003800000 */
[----:B------:R-:W-:-:S05]  /*3b40*/  UMOV UR4, 0x10 ;  /* 0x0000001000047882 */ /* 0x000fca0000000000 */
[----:B------:R-:W-:Y:S04]  /*3b50*/  DEPBAR.LE SB2, 0x36 ;  /* 0x0000ad800000791a */ /* 0x000fe80000000000 */
[----:B------:R-:W2:Y:S02]  /*3b60*/  UTCATOMSWS.2CTA.FIND_AND_SET.ALIGN UP0, UR4, UR4 ;  /* 0x00000004000475e3 */ /* 0x000ea40008200800 */
[----:B--2---:R-:W-:Y:S01]  /*3b70*/  MOV R11, UR4 ;  /* 0x00000004000b7c02 */ /* 0x004fe20008000f00 */
[----:B------:R-:W-:Y:S05]  /*3b80*/  BRA.U !UP0, `(.L_x_73) ;  /* 0xfffffffd08e87547 */ /* 0x000fea000b83ffff */
.L_x_72:
[----:B------:R-:W2:Y:S01]  /*3b90*/  LDS R7, [UR5+0x10] ;  /* 0x00001005ff077984 */ /* 0x000ea20008000800 */
[----:B------:R-:W-:Y:S01]  /*3ba0*/  IMAD.U32 R5, RZ, RZ, UR6 ;  /* 0x00000006ff057e24 */ /* 0x000fe2000f8e00ff */
[----:B------:R-:W-:-:S03]  /*3bb0*/  MOV R4, UR34 ;  /* 0x0000002200047c02 */ /* 0x000fc60008000f00 */
[----:B------:R-:W-:Y:S01]  /*3bc0*/  VIADD R5, R5, 0x1e0 ;  /* 0x000001e005057836 */ /* 0x000fe20000000000 */
[----:B--2---:R-:W-:-:S04]  /*3bd0*/  SHF.L.U32 R7, R7, 0x1f, RZ ;  /* 0x0000001f07077819 */ /* 0x004fc800000006ff */
[----:B------:R-:W2:Y:S02]  /*3be0*/  SYNCS.PHASECHK.TRANS64.TRYWAIT P0, [UR5+0x8], R7 ;  /* 0x00000807ff0075a7 */ /* 0x000ea40008001105 */
[----:B--2---:R-:W-:Y:S05]  /*3bf0*/  @P0 BRA `(.L_x_74) ;  /* 0x0000000000080947 */ /* 0x004fea0003800000 */
[----:B------:R-:W2:Y:S02]  /*3c00*/  SYNCS.PHASECHK.TRANS64.TRYWAIT P0, [UR5+0x8], R7 ;  /* 0x00000807ff0075a7 */ /* 0x000ea40008001105 */
[----:B--2---:R-:W-:Y:S05]  /*3c10*/  @!P0 BRA `(.L_x_75) ;  /* 0x0000006000e88947 */ /* 0x004fea0003800000 */
.L_x_74:
[----:B--2---:R-:W-:Y:S01]  /*3c20*/  HFMA2 R0, -RZ, RZ, 0, 5.9604644775390625e-08 ;  /* 0x00000001ff007431 */ /* 0x004fe200000001ff */
[----:B------:R-:W-:Y:S01]  /*3c30*/  UPRMT UR4, UR34, 0x654, UR7 ;  /* 0x0000065422047896 */ /* 0x000fe20008000007 */
[----:B------:R-:W-:Y:S01]  /*3c40*/  IMAD.MOV.U32 R8, RZ, RZ, 0xffff ;  /* 0x0000ffffff087424 */ /* 0x000fe200078e00ff */
[----:B------:R-:W-:Y:S01]  /*3c50*/  PRMT R4, R4, 0x654, R5 ;  /* 0x0000065404047816 */ /* 0x000fe20000000005 */
[----:B------:R-:W-:Y:S02]  /*3c60*/  IMAD.MOV.U32 R6, RZ, RZ, 0x4 ;  /* 0x00000004ff067424 */ /* 0x000fe400078e00ff */
[----:B------:R-:W-:Y:S01]  /*3c70*/  IMAD.SHL.U32 R9, R11, 0x20, RZ ;  /* 0x000000200b097824 */ /* 0x000fe200078e00ff */
[----:B------:R-:W-:Y:S02]  /*3c80*/  MOV R5, UR4 ;  /* 0x0000000400057c02 */ /* 0x000fe40008000f00 */
[-C--:B------:R-:W-:Y:S01]  /*3c90*/  SHF.L.U32 R8, R8, R11.reuse, RZ ;  /* 0x0000000b08087219 */ /* 0x080fe200000006ff */
[----:B------:R2:W-:Y:S01]  /*3ca0*/  SYNCS.ARRIVE.TRANS64.RED RZ, [UR4], R6 ;  /* 0x00000006ffff79a7 */ /* 0x0005e20008000404 */
[----:B------:R-:W-:Y:S01]  /*3cb0*/  SHF.L.U32 R7, R0, R11, RZ ;  /* 0x0000000b00077219 */ /* 0x000fe200000006ff */
[----:B------:R2:W-:Y:S04]  /*3cc0*/  STS [UR6+0x1e0], R9 ;  /* 0x0001e009ff007988 */ /* 0x0005e80008000806 */
[----:B------:R2:W-:Y:S04]  /*3cd0*/  STAS [R4.64], R11 ;  /* 0x0000000b04007dbd */ /* 0x0005e8000c0008ff */
[----:B------:R2:W-:Y:S04]  /*3ce0*/  ATOMS.OR RZ, [UR5+0x14], R8 ;  /* 0x00001408ffff798c */ /* 0x0005e8000b000005 */
[----:B------:R2:W-:Y:S04]  /*3cf0*/  ATOMS.OR RZ, [UR5+0x18], R7 ;  /* 0x00001807ffff798c */ /* 0x0005e8000b000005 */
[----:B------:R2:W-:Y:S02]  /*3d00*/  ATOMS.XOR RZ, [UR5+0x10], R0 ;  /* 0x00001000ffff798c */ /* 0x0005e4000b800005 */
.L_x_71:
[----:B-1----:R-:W-:Y:S05]  /*3d10*/  BSYNC B0 ;  /* 0x0000000000007941 */ /* 0x002fea0003800000 */
.L_x_70:
[----:B------:R-:W-:Y:S05]  /*3d20*/  BRA.U UP1, `(.L_x_76) ;  /* 0x00000001016c7547 */ /* 0x000fea000b800000 */
[----:B------:R-:W-:-:S03]  /*3d30*/  UMOV UR4, 0xffffffff ;  /* 0xffffffff00047882 */ /* 0x000fc60000000000 */
[----:B------:R-:W-:Y:S05]  /*3d40*/  BRA.DIV UR4, `(.L_x_77) ;  /* 0x0000006204b47947 */ /* 0x000fea000b800000 */
[----:B------:R-:W-:-:S13]  /*3d50*/  ELECT P0, URZ, PT ;  /* 0x0000000000ff782f */ /* 0x000fda0003800000 */
.L_x_178:
[----:B------:R-:W-:Y:S05]  /*3d60*/  @!P0 BRA `(.L_x_76) ;  /* 0x00000000005c8947 */ /* 0x000fea0003800000 */
[----:B--2---:R-:W2:Y:S02]  /*3d70*/  LDS R5, [UR5+0x10] ;  /* 0x00001005ff057984 */ /* 0x004ea40008000800 */
[----:B--2---:R-:W-:-:S04]  /*3d80*/  SHF.L.U32 R5, R5, 0x1f, RZ ;  /* 0x0000001f05057819 */ /* 0x004fc800000006ff */
[----:B------:R-:W2:Y:S02]  /*3d90*/  SYNCS.PHASECHK.TRANS64.TRYWAIT P0, [UR5+0x8], R5 ;  /* 0x00000805ff0075a7 */ /* 0x000ea40008001105 */
[----:B--2---:R-:W-:Y:S05]  /*3da0*/  @P0 BRA `(.L_x_78) ;  /* 0x0000000000080947 */ /* 0x004fea0003800000 */
[----:B------:R-:W2:Y:S02]  /*3db0*/  SYNCS.PHASECHK.TRANS64.TRYWAIT P0, [UR5+0x8], R5 ;  /* 0x00000805ff0075a7 */ /* 0x000ea40008001105 */
[----:B--2---:R-:W-:Y:S05]  /*3dc0*/  @!P0 BRA `(.L_x_79) ;  /* 0x0000006000b88947 */ /* 0x004fea0003800000 */
.L_x_78:
[----:B------:R-:W3:Y:S01]  /*3dd0*/  LDS R7, [UR6+0x1e0] ;  /* 0x0001e006ff077984 */ /* 0x000ee20008000800 */
[----:B--2---:R-:W-:Y:S02]  /*3de0*/  HFMA2 R0, -RZ, RZ, 0, 5.9604644775390625e-08 ;  /* 0x00000001ff007431 */ /* 0x004fe400000001ff */
[----:B------:R-:W-:Y:S01]  /*3df0*/  IMAD.MOV.U32 R4, RZ, RZ, 0xffff ;  /* 0x0000ffffff047424 */ /* 0x000fe200078e00ff */
[----:B------:R-:W-:Y:S01]  /*3e00*/  UPRMT UR4, UR34, 0x654, UR7 ;  /* 0x0000065422047896 */ /* 0x000fe20008000007 */
[----:B---3--:R-:W-:-:S03]  /*3e10*/  IMAD.SHL.U32 R5, R7, 0x20, RZ ;  /* 0x0000002007057824 */ /* 0x008fc600078e00ff */
[-C--:B------:R-:W-:Y:S02]  /*3e20*/  SHF.L.U32 R4, R4, R7.reuse, RZ ;  /* 0x0000000704047219 */ /* 0x080fe400000006ff */
[----:B------:R-:W-:Y:S01]  /*3e30*/  SHF.L.U32 R7, R0, R7, RZ ;  /* 0x0000000700077219 */ /* 0x000fe200000006ff */
[----:B------:R3:W-:Y:S04]  /*3e40*/  STS [UR6+0x1e0], R5 ;  /* 0x0001e005ff007988 */ /* 0x0007e80008000806 */
[----:B------:R3:W-:Y:S04]  /*3e50*/  ATOMS.OR RZ, [UR5+0x14], R4 ;  /* 0x00001404ffff798c */ /* 0x0007e8000b000005 */
[----:B------:R3:W-:Y:S01]  /*3e60*/  ATOMS.OR RZ, [UR5+0x18], R7 ;  /* 0x00001807ffff798c */ /* 0x0007e2000b000005 */
[----:B------:R-:W-:Y:S03]  /*3e70*/  SYNCS.ARRIVE.TRANS64.RED.A1T0 RZ, [UR4], RZ ;  /* 0x000000ffffff79a7 */ /* 0x000fe60008100404 */
[----:B------:R3:W-:Y:S01]  /*3e80*/  ATOMS.XOR RZ, [UR5+0x10], R0 ;  /* 0x00001000ffff798c */ /* 0x0007e2000b800005 */
[----:B------:R-:W-:Y:S05]  /*3e90*/  BRA `(.L_x_76) ;  /* 0x0000000000107947 */ /* 0x000fea0003800000 */
.L_x_69:
[----:B------:R-:W-:Y:S02]  /*3ea0*/  MOV R0, 0xffffffff ;  /* 0xffffffff00007802 */ /* 0x000fe40000000f00 */
[----:B------:R-:W-:-:S03]  /*3eb0*/  MOV R4, 0x3ee0 ;  /* 0x00003ee000047802 */ /* 0x000fc60000000f00 */
[----:B------:R2:W-:Y:S04]  /*3ec0*/  STS [UR6+0x1e0], R0 ;  /* 0x0001e000ff007988 */ /* 0x0005e80008000806 */
[----:B-12--5:R-:W-:Y:S05]  /*3ed0*/  CALL.REL.NOINC `($__internal_1_$__cuda_sm10x_tcgen05_guardrail_trap_phase_invalid_during_alloc) ;  /* 0x0000006800007944 */ /* 0x026fea0003c00000 */
.L_x_76:
[----:B------:R-:W-:Y:S05]  /*3ee0*/  WARPSYNC.ALL ;  /* 0x0000000000007948 */ /* 0x000fea0003800000 */
[----:B------:R-:W4:Y:S01]  /*3ef0*/  S2UR UR4, SR_CgaCtaId ;  /* 0x00000000000479c3 */ /* 0x000f220000008800 */
[----:B------:R-:W-:Y:S01]  /*3f00*/  UMOV UR17, 0x400 ;  /* 0x0000040000117882 */ /* 0x000fe20000000000 */
[----:B------:R-:W-:-:S06]  /*3f10*/  NOP ;  /* 0x0000000000007918 */ /* 0x000fcc0000000000 */
[----:B------:R-:W-:Y:S06]  /*3f20*/  BAR.ARV 0x6, 0xa0 ;  /* 0x0182800000007b1d */ /* 0x000fec0000002000 */
[----:B------:R-:W1:Y:S01]  /*3f30*/  LDCU UR6, c[0x0][0x38c] ;  /* 0x00007180ff0677ac */ /* 0x000e620008000800 */
[----:B------:R-:W-:Y:S01]  /*3f40*/  LOP3.LUT R3, R3, 0xffff, RZ, 0xc0, !PT ;  /* 0x0000ffff03037812 */ /* 0x000fe200078ec0ff */
[----:B--2---:R-:W-:Y:S01]  /*3f50*/  IMAD.MOV.U32 R9, RZ, RZ, 0x1 ;  /* 0x00000001ff097424 */ /* 0x004fe200078e00ff */
[----:B------:R-:W-:Y:S01]  /*3f60*/  LOP3.LUT R2, R2, 0xffff, RZ, 0xc0, !PT ;  /* 0x0000ffff02027812 */ /* 0x000fe200078ec0ff */
[----:B------:R-:W-:Y:S01]  /*3f70*/  IMAD.MOV.U32 R8, RZ, RZ, RZ ;  /* 0x000000ffff087224 */ /* 0x000fe200078e00ff */
[----:B------:R-:W-:Y:S01]  /*3f80*/  R2UR UR20, R3 ;  /* 0x00000000031472ca */ /* 0x000fe200000e0000 */
[----:B------:R-:W-:Y:S01]  /*3f90*/  UMOV UR24, URZ ;  /* 0x000000ff00187c82 */ /* 0x000fe20008000000 */
[----:B------:R-:W-:-:S02]  /*3fa0*/  R2UR UR30, R2 ;  /* 0x00000000021e72ca */ /* 0x000fc400000e0000 */
[----:B------:R-:W-:Y:S01]  /*3fb0*/  CS2R R2, SRZ ;  /* 0x0000000000027805 */ /* 0x000fe2000001ff00 */
[----:B------:R-:W-:Y:S01]  /*3fc0*/  UMOV UR15, URZ ;  /* 0x000000ff000f7c82 */ /* 0x000fe20008000000 */
[----:B----4-:R-:W-:Y:S01]  /*3fd0*/  ULEA UR17, UR4, UR17, 0x18 ;  /* 0x0000001104117291 */ /* 0x010fe2000f8ec0ff */
[----:B------:R-:W-:Y:S01]  /*3fe0*/  UMOV UR14, URZ ;  /* 0x000000ff000e7c82 */ /* 0x000fe20008000000 */
[----:B------:R-:W-:Y:S02]  /*3ff0*/  UISETP.NE.AND UP3, UPT, UR35, URZ, UPT ;  /* 0x000000ff2300728c */ /* 0x000fe4000bf65270 */
[----:B------:R-:W-:Y:S02]  /*4000*/  UIADD3 UR5, UPT, UPT, UR17, 0x8400, URZ ;  /* 0x0000840011057890 */ /* 0x000fe4000fffe0ff */
[----:B------:R-:W-:-:S03]  /*4010*/  UIADD3 UR4, UPT, UPT, UR17, 0x28400, URZ ;  /* 0x0002840011047890 */ /* 0x000fc6000fffe0ff */
[----:B---3--:R-:W2:Y:S01]  /*4020*/  LDS R0, [UR17+0x1e0] ;  /* 0x0001e011ff007984 */ /* 0x008ea20008000800 */
[----:B-1----:R-:W-:Y:S02]  /*4030*/  UIADD3 UR6, UPT, UPT, UR6, 0x3f, URZ ;  /* 0x0000003f06067890 */ /* 0x002fe4000fffe0ff */
[----:B------:R-:W-:Y:S02]  /*4040*/  USHF.R.U32.HI UR5, URZ, 0x4, UR5 ;  /* 0x00000004ff057899 */ /* 0x000fe40008011605 */
[----:B------:R-:W-:Y:S02]  /*4050*/  USHF.R.S32.HI UR25, URZ, 0x1f, UR6 ;  /* 0x0000001fff197899 */ /* 0x000fe40008011406 */
[----:B------:R-:W-:Y:S02]  /*4060*/  USHF.R.U32.HI UR4, URZ, 0x4, UR4 ;  /* 0x00000004ff047899 */ /* 0x000fe40008011604 */
[----:B------:R-:W-:Y:S02]  /*4070*/  ULEA.HI UR25, UR25, UR6, URZ, 0x6 ;  /* 0x0000000619197291 */ /* 0x000fe4000f8f30ff */
[----:B------:R-:W-:-:S02]  /*4080*/  ULOP3.LUT UR5, UR5, 0x3fff, URZ, 0xc0, !UPT ;  /* 0x00003fff05057892 */ /* 0x000fc4000f8ec0ff */
[----:B------:R-:W-:Y:S02]  /*4090*/  USHF.R.S32.HI UR25, URZ, 0x6, UR25 ;  /* 0x00000006ff197899 */ /* 0x000fe40008011419 */
[----:B------:R-:W-:Y:S02]  /*40a0*/  ULOP3.LUT UR22, UR4, 0x3fff, URZ, 0xc0, !UPT ;  /* 0x00003fff04167892 */ /* 0x000fe4000f8ec0ff */
[----:B------:R-:W-:Y:S02]  /*40b0*/  UISETP.LT.AND UP0, UPT, UR25, 0x1, UPT ;  /* 0x000000011900788c */ /* 0x000fe4000bf01270 */
[----:B------:R-:W-:Y:S02]  /*40c0*/  ULOP3.LUT UR21, UR5, 0x10000, URZ, 0xfc, !UPT ;  /* 0x0001000005157892 */ /* 0x000fe4000f8efcff */
[----:B------:R-:W-:Y:S02]  /*40d0*/  ULOP3.LUT UR22, UR22, 0x10000, URZ, 0xfc, !UPT ;  /* 0x0001000016167892 */ /* 0x000fe4000f8efcff */
[----:B------:R-:W-:Y:S01]  /*40e0*/  USEL UR31, UR25, 0x1, !UP0 ;  /* 0x00000001191f7887 */ /* 0x000fe2000c000000 */
[----:B------:R-:W-:Y:S01]  /*40f0*/  UMOV UR28, 0x0 ;  /* 0x00000000001c7882 */ /* 0x000fe20000000000 */
[----:B------:R-:W-:Y:S01]  /*4100*/  UMOV UR29, 0x10200010 ;  /* 0x10200010001d7882 */ /* 0x000fe20000000000 */
[----:B------:R-:W-:Y:S01]  /*4110*/  UMOV UR26, 0x0 ;  /* 0x00000000001a7882 */ /* 0x000fe20000000000 */
[----:B------:R-:W-:Y:S01]  /*4120*/  UMOV UR27, 0x10200010 ;  /* 0x10200010001b7882 */ /* 0x000fe20000000000 */
[----:B--2---:R-:W-:-:S15]  /*4130*/  R2UR UR32, R0 ;  /* 0x00000000002072ca */ /* 0x004fde00000e0000 */
.L_x_87:
[C---:B------:R-:W-:Y:S02]  /*4140*/  LEA R0, R8.reuse, UR17, 0x3 ;  /* 0x0000001108007c11 */ /* 0x040fe4000f8e18ff */
[----:B------:R-:W-:Y:S02]  /*4150*/  SHF.L.U32 R5, R3, 0x1f, RZ ;  /* 0x0000001f03057819 */ /* 0x000fe400000006ff */
[----:B------:R-:W-:Y:S02]  /*4160*/  LEA R4, R8, UR17, 0x4 ;  /* 0x0000001108047c11 */ /* 0x000fe4000f8e20ff */
[----:B------:R-:W1:Y:S02]  /*4170*/  SYNCS.PHASECHK.TRANS64.TRYWAIT P0, [R0+URZ+0x130], R5 ;  /* 0x00013005000075a7 */ /* 0x000e6400080011ff */
[----:B-1-3--:R-:W-:Y:S05]  /*4180*/  @!P0 BRA `(.L_x_80) ;  /* 0x0000005c00e08947 */ /* 0x00afea0003800000 */
.L_x_179:
[----:B-1----:R-:W1:Y:S01]  /*4190*/  LDS.128 R4, [R4+0x1c0] ;  /* 0x0001c00004047984 */ /* 0x002e620000000c00 */
[----:B------:R-:W-:Y:S02]  /*41a0*/  VIADD R0, R0, 0x140 ;  /* 0x0000014000007836 */ /* 0x000fe40000000000 */
[----:B------:R-:W-:Y:S01]  /*41b0*/  VIADD R8, R8, 0x1 ;  /* 0x0000000108087836 */ /* 0x000fe20000000000 */
[----:B------:R-:W-:Y:S01]  /*41c0*/  @!PT LDS RZ, [RZ] ;  /* 0x00000000fffff984 */ /* 0x000fe20000000800 */
[----:B------:R-:W-:Y:S01]  /*41d0*/  @!PT LDS RZ, [RZ] ;  /* 0x00000000fffff984 */ /* 0x000fe20000000800 */
[----:B------:R-:W-:Y:S01]  /*41e0*/  @!PT LDS RZ, [RZ] ;  /* 0x00000000fffff984 */ /* 0x000fe20000000800 */
[----:B------:R-:W-:Y:S01]  /*41f0*/  @!PT LDS RZ, [RZ] ;  /* 0x00000000fffff984 */ /* 0x000fe20000000800 */
[----:B------:R2:W-:Y:S06]  /*4200*/  MEMBAR.ALL.CTA ;  /* 0x0000000000007992 */ /* 0x0005ec0000008000 */
[----:B--2---:R-:W2:Y:S01]  /*4210*/  FENCE.VIEW.ASYNC.S ;  /* 0x00000000000073c6 */ /* 0x004ea20000000000 */
[----:B------:R-:W-:-:S04]  /*4220*/  PRMT R0, RZ, 0x654, R0 ;  /* 0x00000654ff007816 */ /* 0x000fc80000000000 */
[----:B--2---:R2:W-:Y:S01]  /*4230*/  SYNCS.ARRIVE.TRANS64.RED.A1T0 RZ, [R0+URZ], RZ ;  /* 0x000000ff00ff79a7 */ /* 0x0045e200081004ff */
[----:B-1----:R-:W-:Y:S01]  /*4240*/  LOP3.LUT P1, RZ, R6, 0x1, RZ, 0xc0, !PT ;  /* 0x0000000106ff7812 */ /* 0x002fe2000782c0ff */
[----:B--2---:R-:W-:-:S12]  /*4250*/  BRA.U UP3, `(.L_x_81) ;  /* 0x0000000103e07547 */ /* 0x004fd8000b800000 */
[----:B------:R-:W1:Y:S01]  /*4260*/  LDCU UR4, c[0x0][0x38c] ;  /* 0x00007180ff0477ac */ /* 0x000e620008000800 */
[----:B------:R-:W-:Y:S02]  /*4270*/  PLOP3.LUT P2, PT, PT, PT, PT, 0x80, 0x8 ;  /* 0x000000000008781c */ /* 0x000fe40003f4f070 */
[----:B------:R-:W-:Y:S01]  /*4280*/  SHF.L.U32 R5, R9, 0x1f, RZ ;  /* 0x0000001f09057819 */ /* 0x000fe200000006ff */
[----:B------:R-:W-:Y:S02]  /*4290*/  ULEA UR23, UR24, UR17, 0x3 ;  /* 0x0000001118177291 */ /* 0x000fe4000f8e18ff */
[----:B------:R-:W-:Y:S02]  /*42a0*/  ULEA UR18, UR24, UR32, 0x7 ;  /* 0x0000002018127291 */ /* 0x000fe4000f8e38ff */
[----:B-1----:R-:W-:-:S06]  /*42b0*/  UISETP.GE.AND UP0, UPT, UR4, 0x1, UPT ;  /* 0x000000010400788c */ /* 0x002fcc000bf06270 */
[----:B------:R-:W-:-:S05]  /*42c0*/  PLOP3.LUT P0, PT, PT, PT, UP0, 0x80, 0x8 ;  /* 0x000000000008781c */ /* 0x000fca0003f0f008 */
[----:B------:R-:W-:-:S08]  /*42d0*/  @UP0 ULEA UR4, UR15, UR17, 0x3 ;  /* 0x000000110f040291 */ /* 0x000fd0000f8e18ff */
[----:B------:R-:W-:-:S04]  /*42e0*/  @P0 SHF.L.U32 R0, R2, 0x1f, RZ ;  /* 0x0000001f02000819 */ /* 0x000fc800000006ff */
[----:B------:R1:W2:Y:S01]  /*42f0*/  @P0 SYNCS.PHASECHK.TRANS64.TRYWAIT P2, [UR4], R0 ;  /* 0x00000000ff0005a7 */ /* 0x0002a20008041104 */
[----:B------:R-:W3:Y:S02]  /*4300*/  SYNCS.PHASECHK.TRANS64.TRYWAIT P0, [UR23+0x170], R5 ;  /* 0x00017005ff0075a7 */ /* 0x000ee40008001117 */
[----:B-123--:R-:W-:Y:S05]  /*4310*/  @!P0 BRA `(.L_x_82) ;  /* 0x0000005c00908947 */ /* 0x00efea0003800000 */
.L_x_181:
[----:B------:R-:W-:Y:S01]  /*4320*/  UMOV UR19, UR14 ;  /* 0x0000000e00137c82 */ /* 0x000fe20008000000 */
[----:B------:R-:W-:Y:S05]  /*4330*/  BRA.U !UP0, `(.L_x_83) ;  /* 0x0000000108987547 */ /* 0x000fea000b800000 */
[----:B------:R-:W-:Y:S02]  /*4340*/  UIADD3 UR19, UPT, UPT, UR31, UR14, URZ ;  /* 0x0000000e1f137290 */ /* 0x000fe4000fffe0ff */
[----:B------:R-:W-:Y:S01]  /*4350*/  UPLOP3.LUT UP2, UPT, UPT, UPT, UPT, 0x40, 0x4 ;  /* 0x000000000004789c */ /* 0x000fe20003f4e870 */
[----:B------:R-:W-:Y:S01]  /*4360*/  UMOV UR16, UR25 ;  /* 0x0000001900107c82 */ /* 0x000fe20008000000 */
[----:B------:R-:W-:-:S09]  /*4370*/  UMOV UR6, UR15 ;  /* 0x0000000f00067c82 */ /* 0x000fd20008000000 */
.L_x_86:
[----:B--2---:R-:W-:Y:S01]  /*4380*/  ULEA UR5, UR6, UR17, 0x3 ;  /* 0x0000001106057291 */ /* 0x004fe2000f8e18ff */
[----:B---3--:R-:W-:Y:S11]  /*4390*/  @P2 BRA `(.L_x_84) ;  /* 0x00000000000c2947 */ /* 0x008ff60003800000 */
[----:B-1----:R-:W-:Y:S04]  /*43a0*/  SHF.L.U32 R5, R2, 0x1f, RZ ;  /* 0x0000001f02057819 */ /* 0x002fe800000006ff */
[----:B------:R-:W1:Y:S02]  /*43b0*/  SYNCS.PHASECHK.TRANS64.TRYWAIT P0, [UR5], R5 ;  /* 0x00000005ff0075a7 */ /* 0x000e640008001105 */
[----:B-1----:R-:W-:Y:S05]  /*43c0*/  @!P0 BRA `(.L_x_85) ;  /* 0x0000005c007c8947 */ /* 0x002fea0003800000 */
.L_x_84:
[----:B------:R-:W-:Y:S01]  /*43d0*/  UISETP.NE.AND UP0, UPT, UR16, 0x1, UPT ;  /* 0x000000011000788c */ /* 0x000fe2000bf05270 */
[----:B------:R-:W-:Y:S01]  /*43e0*/  PLOP3.LUT P2, PT, PT, PT, PT, 0x80, 0x8 ;  /* 0x000000000008781c */ /* 0x000fe20003f4f070 */
[----:B------:R-:W-:Y:S02]  /*43f0*/  UIADD3 UR4, UPT, UPT, UR6, 0x1, URZ ;  /* 0x0000000106047890 */ /* 0x000fe4000fffe0ff */
[----:B------:R-:W-:Y:S02]  /*4400*/  ULEA UR12, UR6, UR22, 0x8 ;  /* 0x00000016060c7291 */ /* 0x000fe4000f8e40ff */
[----:B------:R-:W-:Y:S01]  /*4410*/  UISETP.NE.AND UP1, UPT, UR4, 0x10, UPT ;  /* 0x000000100400788c */ /* 0x000fe2000bf25270 */
[----:B------:R-:W-:Y:S01]  /*4420*/  PLOP3.LUT P0, PT, PT, PT, UP0, 0x80, 0x8 ;  /* 0x000000000008781c */ /* 0x000fe20003f0f008 */
[----:B------:R-:W-:Y:S02]  /*4430*/  UIADD3 UR10, UPT, UPT, UR12, 0x2, URZ ;  /* 0x000000020c0a7890 */ /* 0x000fe4000fffe0ff */
[----:B------:R-:W-:Y:S02]  /*4440*/  USEL UR7, URZ, 0x1, UP1 ;  /* 0x00000001ff077887 */ /* 0x000fe40008800000 */
[----:B------:R-:W-:Y:S02]  /*4450*/  USEL UR15, UR4, URZ, UP1 ;  /* 0x000000ff040f7287 */ /* 0x000fe40008800000 */
[----:B------:R-:W-:Y:S02]  /*4460*/  UIADD3 UR14, UPT, UPT, UR14, 0x1, URZ ;  /* 0x000000010e0e7890 */ /* 0x000fe4000fffe0ff */
[----:B------:R-:W-:Y:S01]  /*4470*/  @UP0 ULEA UR4, UR15, UR17, 0x3 ;  /* 0x000000110f040291 */ /* 0x000fe2000f8e18ff */
[----:B------:R-:W-:Y:S01]  /*4480*/  LOP3.LUT R2, R2, UR7, RZ, 0x3c, !PT ;  /* 0x0000000702027c12 */ /* 0x000fe2000f8e3cff */
[----:B------:R-:W-:Y:S01]  /*4490*/  UIADD3 UR7, UPT, UPT, UR5, 0x80, URZ ;  /* 0x0000008005077890 */ /* 0x000fe2000fffe0ff */
[----:B------:R-:W-:Y:S02]  /*44a0*/  UMOV UR13, 0x80004020 ;  /* 0x80004020000d7882 */ /* 0x000fe40000000000 */
[----:B-1----:R-:W-:Y:S01]  /*44b0*/  @P0 SHF.L.U32 R0, R2, 0x1f, RZ ;  /* 0x0000001f02000819 */ /* 0x002fe200000006ff */
[----:B------:R-:W-:Y:S01]  /*44c0*/  UMOV UR5, 0x80004020 ;  /* 0x8000402000057882 */ /* 0x000fe20000000000 */
[----:B------:R-:W-:Y:S01]  /*44d0*/  UMOV UR11, 0x80004020 ;  /* 0x80004020000b7882 */ /* 0x000fe20000000000 */
[----:B------:R-:W-:Y:S01]  /*44e0*/  UMOV UR9, 0x80004020 ;  /* 0x8000402000097882 */ /* 0x000fe20000000000 */
[----:B------:R2:W3:Y:S01]  /*44f0*/  @P0 SYNCS.PHASECHK.TRANS64.TRYWAIT P2, [UR4], R0 ;  /* 0x00000000ff0005a7 */ /* 0x0004e20008041104 */
[----:B------:R-:W-:Y:S02]  /*4500*/  ULEA UR4, UR6, UR21, 0x9 ;  /* 0x0000001506047291 */ /* 0x000fe4000f8e48ff */
[----:B------:R-:W-:Y:S02]  /*4510*/  UISETP.NE.AND UP0, UPT, UR14, UR19, UPT ;  /* 0x000000130e00728c */ /* 0x000fe4000bf05270 */
[----:B------:R-:W-:Y:S02]  /*4520*/  UIADD3 UR8, UPT, UPT, UR4, 0x2, URZ ;  /* 0x0000000204087890 */ /* 0x000fe4000fffe0ff */
[----:B------:R-:W-:Y:S01]  /*4530*/  UIADD3 UR16, UPT, UPT, UR16, -0x1, URZ ;  /* 0xffffffff10107890 */ /* 0x000fe2000fffe0ff */
[----:B------:R-:W-:Y:S02]  /*4540*/  UMOV UR6, UR15 ;  /* 0x0000000f00067c82 */ /* 0x000fe40008000000 */
[----:B------:R2:W-:Y:S01]  /*4550*/  UTCQMMA.2CTA gdesc[UR4], gdesc[UR12], tmem[UR18], tmem[UR28], idesc[UR29], UP2 ;  /* 0x00ff1c0c040075ea */ /* 0x0005e20009200312 */
[----:B------:R-:W-:Y:S03]  /*4560*/  UPLOP3.LUT UP2, UPT, UPT, UPT, UPT, 0x80, 0x8 ;  /* 0x000000000008789c */ /* 0x000fe60003f4f070 */
[----:B------:R2:W-:Y:S01]  /*4570*/  UTCQMMA.2CTA gdesc[UR8], gdesc[UR10], tmem[UR18], tmem[UR26], idesc[UR27], UPT ;  /* 0x00ff1a0a080075ea */ /* 0x0005e2000ba00312 */
[----:B------:R2:W-:Y:S01]  /*4580*/  UTCBAR.2CTA.MULTICAST [UR7], URZ, UR20 ;  /* 0x000000ff070073e9 */ /* 0x0005e20008200814 */
[----:B------:R-:W-:Y:S06]  /*4590*/  BRA.U UP0, `(.L_x_86) ;  /* 0xfffffffd00787547 */ /* 0x000fec000b83ffff */
.L_x_83:
[----:B--2---:R-:W-:Y:S01]  /*45a0*/  UIADD3 UR4, UPT, UPT, UR23, 0x150, URZ ;  /* 0x0000015017047890 */ /* 0x004fe2000fffe0ff */
[----:B------:R-:W-:-:S08]  /*45b0*/  UMOV UR14, UR19 ;  /* 0x00000013000e7c82 */ /* 0x000fd00008000000 */
[----:B------:R2:W-:Y:S01]  /*45c0*/  UTCBAR.2CTA.MULTICAST [UR4], URZ, UR30 ;  /* 0x000000ff040073e9 */ /* 0x0005e2000820081e */
[----:B------:R-:W-:Y:S02]  /*45d0*/  NOP ;  /* 0x0000000000007918 */ /* 0x000fe40000000000 */
.L_x_81:
[----:B--2---:R-:W-:Y:S01]  /*45e0*/  UIADD3 UR4, UPT, UPT, UR24, 0x1, URZ ;  /* 0x0000000118047890 */ /* 0x004fe2000fffe0ff */
[----:B------:R-:W-:-:S03]  /*45f0*/  ISETP.NE.AND P0, PT, R8, 0x2, PT ;  /* 0x000000020800780c */ /* 0x000fc60003f05270 */
[----:B------:R-:W-:Y:S01]  /*4600*/  UISETP.NE.AND UP0, UPT, UR4, 0x4, UPT ;  /* 0x000000040400788c */ /* 0x000fe2000bf05270 */
[----:B-1----:R-:W-:Y:S02]  /*4610*/  SEL R0, RZ, 0x1, P0 ;  /* 0x00000001ff007807 */ /* 0x002fe40000000000 */
[----:B------:R-:W-:Y:S01]  /*4620*/  SEL R8, R8, RZ, P0 ;  /* 0x000000ff08087207 */ /* 0x000fe20000000000 */
[----:B------:R-:W-:Y:S01]  /*4630*/  USEL UR5, URZ, 0x1, UP0 ;  /* 0x00000001ff057887 */ /* 0x000fe20008000000 */
[----:B------:R-:W-:Y:S01]  /*4640*/  LOP3.LUT R3, R3, R0, RZ, 0x3c, !PT ;  /* 0x0000000003037212 */ /* 0x000fe200078e3cff */
[----:B------:R-:W-:-:S04]  /*4650*/  USEL UR24, UR4, URZ, UP0 ;  /* 0x000000ff04187287 */ /* 0x000fc80008000000 */
[----:B------:R-:W-:Y:S01]  /*4660*/  LOP3.LUT R9, R9, UR5, RZ, 0x3c, !PT ;  /* 0x0000000509097c12 */ /* 0x000fe2000f8e3cff */
[----:B------:R-:W-:Y:S07]  /*4670*/  @P1 BRA `(.L_x_87) ;  /* 0xfffffff800b01947 */ /* 0x000fee000383ffff */
[----:B------:R-:W1:Y:S01]  /*4680*/  S2UR UR8, SR_CgaCtaId ;  /* 0x00000000000879c3 */ /* 0x000e620000008800 */
[----:B------:R-:W-:Y:S01]  /*4690*/  ELECT P0, URZ, PT ;  /* 0x0000000000ff782f */ /* 0x000fe20003800000 */
[----:B------:R-:W-:Y:S01]  /*46a0*/  HFMA2 R0, -RZ, RZ, 0, 5.9604644775390625e-08 ;  /* 0x00000001ff007431 */ /* 0x000fe200000001ff */
[----:B------:R-:W-:-:S05]  /*46b0*/  UMOV UR4, 0x40 ;  /* 0x0000004000047882 */ /* 0x000fca0000000000 */
[----:B------:R-:W-:Y:S01]  /*46c0*/  UVIRTCOUNT.DEALLOC.SMPOOL 0x80 ;  /* 0x000000800000784c */ /* 0x000fe20000000000 */
[----:B------:R-:W-:Y:S02]  /*46d0*/  UISETP.NE.AND UP1, UPT, UR35, URZ, UPT ;  /* 0x000000ff2300728c */ /* 0x000fe4000bf25270 */
[----:B-1----:R-:W-:-:S09]  /*46e0*/  ULEA UR8, UR8, UR4, 0x18 ;  /* 0x0000000408087291 */ /* 0x002fd2000f8ec0ff */
[----:B------:R1:W-:Y:S01]  /*46f0*/  @P0 STS.U8 [UR8+0x1c], R0 ;  /* 0x00001c00ff000988 */ /* 0x0003e20008000008 */
[----:B------:R-:W-:Y:S05]  /*4700*/  BRA.U UP1, `(.L_x_88) ;  /* 0x0000000101a07547 */ /* 0x000fea000b800000 */
[----:B------:R-:W-:Y:S01]  /*4710*/  UIADD3 UR7, UPT, UPT, UR17, 0x170, URZ ;  /* 0x0000017011077890 */ /* 0x000fe2000fffe0ff */
[----:B------:R-:W-:-:S03]  /*4720*/  SHF.L.U32 R3, R9, 0x1f, RZ ;  /* 0x0000001f09037819 */ /* 0x000fc600000006ff */
[----:B------:R-:W-:-:S09]  /*4730*/  ULEA UR4, UR24, UR7, 0x3 ;  /* 0x0000000718047291 */ /* 0x000fd2000f8e18ff */
[----:B------:R-:W2:Y:S02]  /*4740*/  SYNCS.PHASECHK.TRANS64.TRYWAIT P0, [UR4], R3 ;  /* 0x00000003ff0075a7 */ /* 0x000ea40008001104 */
[----:B--2---:R-:W-:Y:S05]  /*4750*/  @!P0 BRA `(.L_x_89) ;  /* 0x0000005800b08947 */ /* 0x004fea0003800000 */
.L_x_184:
        /* <DEDUP_REMOVED lines=9> */
.L_x_186:
        /* <DEDUP_REMOVED lines=9> */
.L_x_188:
[----:B------:R-:W-:-:S04]  /*4880*/  UIADD3 UR4, UPT, UPT, UR4, 0x1, URZ ;  /* 0x0000000104047890 */ /* 0x000fc8000fffe0ff */
[----:B------:R-:W-:-:S04]  /*4890*/  UISETP.NE.AND UP0, UPT, UR4, 0x4, UPT ;  /* 0x000000040400788c */ /* 0x000fc8000bf05270 */
[----:B------:R-:W-:Y:S02]  /*48a0*/  USEL UR5, URZ, 0x1, UP0 ;  /* 0x00000001ff057887 */ /* 0x000fe40008000000 */
[----:B------:R-:W-:-:S04]  /*48b0*/  USEL UR4, UR4, URZ, UP0 ;  /* 0x000000ff04047287 */ /* 0x000fc80008000000 */
[----:B------:R-:W-:Y:S01]  /*48c0*/  ULEA UR4, UR4, UR7, 0x3 ;  /* 0x0000000704047291 */ /* 0x000fe2000f8e18ff */
[----:B-1----:R-:W-:-:S04]  /*48d0*/  LOP3.LUT R3, R2, UR5, RZ, 0x3c, !PT ;  /* 0x0000000502037c12 */ /* 0x002fc8000f8e3cff */
[----:B------:R-:W-:Y:S01]  /*48e0*/  SHF.L.U32 R3, R3, 0x1f, RZ ;  /* 0x0000001f03037819 */ /* 0x000fe200000006ff */
[----:B------:R-:W-:-:S04]  /*48f0*/  IMAD.U32 R0, RZ, RZ, UR4 ;  /* 0x00000004ff007e24 */ /* 0x000fc8000f8e00ff */
[----:B------:R1:W2:Y:S03]  /*4900*/  SYNCS.PHASECHK.TRANS64.TRYWAIT P0, [R0+URZ], R3 ;  /* 0x00000003000075a7 */ /* 0x0002a600080011ff */
[----:B--2---:R-:W-:Y:S05]  /*4910*/  @!P0 NANOSLEEP.SYNCS 0x989680 ;  /* 0x009896800000895d */ /* 0x004fea0003900000 */
[----:B------:R-:W2:Y:S02]  /*4920*/  @!P0 SYNCS.PHASECHK.TRANS64 P0, [R0+URZ], R3 ;  /* 0x00000003000085a7 */ /* 0x000ea400080010ff */
[----:B--2---:R-:W-:Y:S05]  /*4930*/  @P0 BRA `(.L_x_92) ;  /* 0x0000000000200947 */ /* 0x004fea0003800000 */
.L_x_93:
[----:B--2---:R2:W4:Y:S02]  /*4940*/  SYNCS.PHASECHK.TRANS64.TRYWAIT P0, [R0+URZ], R3 ;  /* 0x00000003000075a7 */ /* 0x00452400080011ff */
[----:B----4-:R-:W-:Y:S05]  /*4950*/  @!P0 NANOSLEEP.SYNCS 0x989680 ;  /* 0x009896800000895d */ /* 0x010fea0003900000 */
[----:B------:R-:W4:Y:S02]  /*4960*/  @!P0 SYNCS.PHASECHK.TRANS64 P0, [R0+URZ], R3 ;  /* 0x00000003000085a7 */ /* 0x000f2400080010ff */
[----:B----4-:R-:W-:Y:S05]  /*4970*/  @!P0 BRA `(.L_x_93) ;  /* 0xfffffffc00f08947 */ /* 0x010fea000383ffff */
[----:B------:R-:W-:Y:S05]  /*4980*/  BRA `(.L_x_92) ;  /* 0x00000000000c7947 */ /* 0x000fea0003800000 */
.L_x_88:
[----:B------:R-:W-:-:S04]  /*4990*/  UIADD3 UR4, UPT, UPT, UR17, 0x1b0, URZ ;  /* 0x000001b011047890 */ /* 0x000fc8000fffe0ff */
[----:B------:R-:W-:-:S09]  /*49a0*/  UPRMT UR4, UR34, 0x654, UR4 ;  /* 0x0000065422047896 */ /* 0x000fd20008000004 */
[----:B------:R-:W-:Y:S03]  /*49b0*/  SYNCS.ARRIVE.TRANS64.RED.A1T0 RZ, [UR4], RZ ;  /* 0x000000ffffff79a7 */ /* 0x000fe60008100404 */
.L_x_92:
[----:B-12---:R-:W-:Y:S01]  /*49c0*/  SHF.L.U32 R3, RZ, 0x1f, RZ ;  /* 0x0000001fff037819 */ /* 0x006fe200000006ff */
[----:B------:R-:W-:Y:S01]  /*49d0*/  UIADD3 UR4, UPT, UPT, UR17, 0x1b0, URZ ;  /* 0x000001b011047890 */ /* 0x000fe2000fffe0ff */
[----:B------:R-:W-:Y:S02]  /*49e0*/  PLOP3.LUT P0, PT, PT, PT, UP1, 0x80, 0x8 ;  /* 0x000000000008781c */ /* 0x000fe40003f0f018 */
[----:B------:R-:W1:Y:S02]  /*49f0*/  SYNCS.PHASECHK.TRANS64.TRYWAIT P1, [UR17+0x1b0], R3 ;  /* 0x0001b003ff0075a7 */ /* 0x000e640008021111 */
[----:B-1----:R-:W-:Y:S09]  /*4a00*/  @!P1 BRA `(.L_x_94) ;  /* 0x00000058004c9947 */ /* 0x002ff20003800000 */
.L_x_190:
[----:B------:R-:W-:Y:S01]  /*4a10*/  @!UP1 UPRMT UR4, UR34, 0x654, UR4 ;  /* 0x0000065422049896 */ /* 0x000fe20008000004 */
[----:B------:R-:W-:Y:S01]  /*4a20*/  UMOV UR5, 0xffff ;  /* 0x0000ffff00057882 */ /* 0x000fe20000000000 */
[----:B------:R-:W-:-:S07]  /*4a30*/  UMOV UR6, 0x1 ;  /* 0x0000000100067882 */ /* 0x000fce0000000000 */
[----:B------:R-:W-:Y:S01]  /*4a40*/  @!P0 SYNCS.ARRIVE.TRANS64.RED.A1T0 RZ, [UR4], RZ ;  /* 0x000000ffffff89a7 */ /* 0x000fe20008100404 */
[----:B------:R-:W-:Y:S01]  /*4a50*/  NOP ;  /* 0x0000000000007918 */ /* 0x000fe20000000000 */
[----:B-1----:R-:W1:Y:S01]  /*4a60*/  LDS R0, [UR8+0x14] ;  /* 0x00001408ff007984 */ /* 0x002e620008000800 */
[----:B------:R-:W-:-:S04]  /*4a70*/  ULOP3.LUT UR4, UR32, 0xffff, URZ, 0xc0, !UPT ;  /* 0x0000ffff20047892 */ /* 0x000fc8000f8ec0ff */
[----:B------:R-:W-:-:S04]  /*4a80*/  USHF.R.U32.HI UR4, URZ, 0x5, UR4 ;  /* 0x00000005ff047899 */ /* 0x000fc80008011604 */
[----:B------:R-:W-:Y:S02]  /*4a90*/  USHF.L.U32 UR5, UR5, UR4, URZ ;  /* 0x0000000405057299 */ /* 0x000fe400080006ff */
[----:B------:R-:W-:-:S04]  /*4aa0*/  USHF.L.U32 UR4, UR6, UR4, URZ ;  /* 0x0000000406047299 */ /* 0x000fc800080006ff */
[----:B-1----:R-:W-:-:S04]  /*4ab0*/  LOP3.LUT R0, R0, UR5, RZ, 0xc0, !PT ;  /* 0x0000000500007c12 */ /* 0x002fc8000f8ec0ff */
[----:B------:R-:W-:-:S13]  /*4ac0*/  ISETP.NE.AND P0, PT, R0, UR5, PT ;  /* 0x0000000500007c0c */ /* 0x000fda000bf05270 */
[----:B------:R-:W-:Y:S05]  /*4ad0*/  @P0 BRA `(.L_x_95) ;  /* 0x0000000000580947 */ /* 0x000fea0003800000 */
[----:B------:R-:W1:Y:S02]  /*4ae0*/  LDS R0, [UR8+0x18] ;  /* 0x00001808ff007984 */ /* 0x000e640008000800 */
[----:B-1----:R-:W-:-:S04]  /*4af0*/  LOP3.LUT R0, R0, UR4, RZ, 0xc0, !PT ;  /* 0x0000000400007c12 */ /* 0x002fc8000f8ec0ff */
[----:B------:R-:W-:-:S13]  /*4b00*/  ISETP.NE.AND P0, PT, R0, UR4, PT ;  /* 0x0000000400007c0c */ /* 0x000fda000bf05270 */
[----:B------:R-:W-:Y:S05]  /*4b10*/  @P0 BRA `(.L_x_96) ;  /* 0x00000000003c0947 */ /* 0x000fea0003800000 */
[----:B------:R-:W1:Y:S01]  /*4b20*/  S2R R2, SR_LANEID ;  /* 0x0000000000027919 */ /* 0x000e620000000000 */
[----:B------:R-:W-:Y:S01]  /*4b30*/  ULOP3.LUT UR5, URZ, UR5, URZ, 0x33, !UPT ;  /* 0x00000005ff057292 */ /* 0x000fe2000f8e33ff */
[----:B------:R-:W-:Y:S01]  /*4b40*/  LOP3.LUT R4, RZ, UR4, RZ, 0x33, !PT ;  /* 0x00000004ff047c12 */ /* 0x000fe2000f8e33ff */
[----:B------:R-:W-:Y:S02]  /*4b50*/  VOTEU.ANY UR4, UPT, PT ;  /* 0x0000000000047886 */ /* 0x000fe400038e0100 */
[----:B------:R-:W-:Y:S01]  /*4b60*/  UFLO.U32 UR4, UR4 ;  /* 0x00000004000472bd */ /* 0x000fe200080e0000 */
[----:B------:R-:W2:Y:S01]  /*4b70*/  REDUX UR6, R4 ;  /* 0x00000000040673c4 */ /* 0x000ea20000000000 */
[----:B------:R-:W-:-:S06]  /*4b80*/  IMAD.U32 R0, RZ, RZ, UR5 ;  /* 0x00000005ff007e24 */ /* 0x000fcc000f8e00ff */
[----:B------:R4:W-:Y:S01]  /*4b90*/  UTCATOMSWS.AND URZ, UR5 ;  /* 0x0000000500ff79e3 */ /* 0x0009e20008000000 */
[----:B------:R-:W3:Y:S01]  /*4ba0*/  REDUX UR7, R0 ;  /* 0x00000000000773c4 */ /* 0x000ee20000000000 */
[----:B-1----:R-:W-:Y:S01]  /*4bb0*/  ISETP.EQ.U32.AND P0, PT, R2, UR4, PT ;  /* 0x0000000402007c0c */ /* 0x002fe2000bf02070 */
[----:B--2---:R-:W-:Y:S01]  /*4bc0*/  IMAD.U32 R2, RZ, RZ, UR6 ;  /* 0x00000006ff027e24 */ /* 0x004fe2000f8e00ff */
[----:B---3--:R-:W-:-:S11]  /*4bd0*/  MOV R3, UR7 ;  /* 0x0000000700037c02 */ /* 0x008fd60008000f00 */
[----:B------:R4:W-:Y:S04]  /*4be0*/  @P0 ATOMS.AND RZ, [UR8+0x14], R3 ;  /* 0x00001403ffff098c */ /* 0x0009e8000a800008 */
[----:B------:R4:W-:Y:S01]  /*4bf0*/  @P0 ATOMS.AND RZ, [UR8+0x18], R2 ;  /* 0x00001802ffff098c */ /* 0x0009e2000a800008 */
[----:B------:R-:W-:Y:S05]  /*4c00*/  BRA `(.L_x_97) ;  /* 0x0000000000147947 */ /* 0x000fea0003800000 */
.L_x_96:
[----:B------:R-:W-:Y:S02]  /*4c10*/  MOV R2, 0x4c30 ;  /* 0x00004c3000027802 */ /* 0x000fe40000000f00 */
[----:B---3-5:R-:W-:Y:S05]  /*4c20*/  CALL.REL.NOINC `($__internal_0_$__cuda_sm10x_tcgen05_guardrail_trap_col_being_dealloced_not_returned_by_alloc) ;  /* 0x0000005800a07944 */ /* 0x028fea0003c00000 */
[----:B------:R-:W-:Y:S05]  /*4c30*/  BRA `(.L_x_97) ;  /* 0x0000000000087947 */ /* 0x000fea0003800000 */
.L_x_95:
[----:B------:R-:W-:Y:S02]  /*4c40*/  MOV R2, 0x4c60 ;  /* 0x00004c6000027802 */ /* 0x000fe40000000f00 */
[----:B---3-5:R-:W-:Y:S05]  /*4c50*/  CALL.REL.NOINC `($__internal_2_$__cuda_sm10x_tcgen05_guardrail_trap_unallocated_columns_being_dealloced) ;  /* 0x0000005800ac7944 */ /* 0x028fea0003c00000 */
.L_x_97:
[----:B------:R-:W-:Y:S01]  /*4c60*/  NOP ;  /* 0x0000000000007918 */ /* 0x000fe20000000000 */
[----:B----4-:R-:W-:Y:S05]  /*4c70*/  EXIT ;  /* 0x000000000000794d */ /* 0x010fea0003800000 */
.L_x_68:
[----:B------:R-:W-:-:S09]  /*4c80*/  UISETP.NE.OR UP0, UPT, UR21, 0x3, !UP5 ;  /* 0x000000031500788c */ /* 0x000fd2000ef05670 */
[----:B------:R-:W-:Y:S05]  /*4c90*/  BRA.U UP0, `(.L_x_98) ;  /* 0x0000000d007c7547 */ /* 0x000fea000b800000 */
[----:B------:R-:W2:Y:S01]  /*4ca0*/  LDCU UR32, c[0x0][0x370] ;  /* 0x00006e00ff2077ac */ /* 0x000ea20008000800 */
[----:B------:R-:W3:Y:S01]  /*4cb0*/  LDC.64 R16, c[0x0][0x348] ;  /* 0x0000d200ff107b82 */ /* 0x000ee20000000a00 */
[----:B------:R-:W-:Y:S02]  /*4cc0*/  HFMA2 R13, -RZ, RZ, 0, 0 ;  /* 0x00000000ff0d7431 */ /* 0x000fe400000001ff */
[----:B------:R-:W-:Y:S01]  /*4cd0*/  IMAD.MOV.U32 R15, RZ, RZ, 0x1 ;  /* 0x00000001ff0f7424 */ /* 0x000fe200078e00ff */
[----:B------:R-:W2:Y:S01]  /*4ce0*/  LDCU.128 UR28, c[0x0][0xb10] ;  /* 0x00016200ff1c77ac */ /* 0x000ea20008000c00 */
[----:B------:R-:W-:Y:S01]  /*4cf0*/  IMAD.MOV.U32 R14, RZ, RZ, RZ ;  /* 0x000000ffff0e7224 */ /* 0x000fe200078e00ff */
[----:B------:R-:W-:Y:S01]  /*4d00*/  MOV R7, 0x2000 ;  /* 0x0000200000077802 */ /* 0x000fe20000000f00 */
[----:B------:R-:W4:Y:S01]  /*4d10*/  LDCU UR27, c[0x0][0x374] ;  /* 0x00006e80ff1b77ac */ /* 0x000f220008000800 */
[----:B------:R-:W1:Y:S01]  /*4d20*/  LDC.64 R2, c[0x0][0x888] ;  /* 0x00022200ff027b82 */ /* 0x000e620000000a00 */
[----:B------:R-:W4:Y:S01]  /*4d30*/  LDCU UR15, c[0x0][0xb0c] ;  /* 0x00016180ff0f77ac */ /* 0x000f220008000800 */
[----:B------:R-:W3:Y:S06]  /*4d40*/  LDCU UR39, c[0x0][0xb20] ;  /* 0x00016400ff2777ac */ /* 0x000eec0008000800 */
[----:B------:R-:W1:Y:S01]  /*4d50*/  LDC.64 R4, c[0x0][0x890] ;  /* 0x00022400ff047b82 */ /* 0x000e620000000a00 */
[----:B------:R-:W3:Y:S01]  /*4d60*/  LDCU UR4, c[0x0][0xb30] ;  /* 0x00016600ff0477ac */ /* 0x000ee20008000800 */
[----:B------:R-:W-:Y:S01]  /*4d70*/  UMOV UR21, 0x400 ;  /* 0x0000040000157882 */ /* 0x000fe20000000000 */
[----:B--2---:R-:W-:-:S02]  /*4d80*/  UIMAD.WIDE.U32 UR6, UR32, UR28, URZ ;  /* 0x0000001c200672a5 */ /* 0x004fc4000f8e00ff */
[----:B----4-:R-:W-:Y:S02]  /*4d90*/  UIMAD.WIDE.U32 UR8, UR27, UR31, URZ ;  /* 0x0000001f1b0872a5 */ /* 0x010fe4000f8e00ff */
[----:B------:R-:W-:Y:S02]  /*4da0*/  ULEA UR21, UR50, UR21, 0x18 ;  /* 0x0000001532157291 */ /* 0x000fe4000f8ec0ff */
[----:B------:R-:W-:Y:S02]  /*4db0*/  UPLOP3.LUT UP3, UPT, UPT, UPT, UPT, 0x40, 0x4 ;  /* 0x000000000004789c */ /* 0x000fe40003f6e870 */
[----:B------:R-:W-:Y:S02]  /*4dc0*/  UIADD3 UR33, UPT, UPT, UR21, 0x108, URZ ;  /* 0x0000010815217890 */ /* 0x000fe4000fffe0ff */
[----:B------:R-:W-:Y:S01]  /*4dd0*/  UIADD3 UR17, UPT, UPT, UR21, 0x100, URZ ;  /* 0x0000010015117890 */ /* 0x000fe2000fffe0ff */
[----:B------:R-:W-:Y:S01]  /*4de0*/  UMOV UR6, UR7 ;  /* 0x0000000700067c82 */ /* 0x000fe20008000000 */
[----:B------:R-:W-:Y:S01]  /*4df0*/  UMOV UR35, UR9 ;  /* 0x0000000900237c82 */ /* 0x000fe20008000000 */
[----:B------:R-:W-:-:S02]  /*4e00*/  UISETP.GE.AND UP0, UPT, UR42, 0x1, UPT ;  /* 0x000000012a00788c */ /* 0x000fc4000bf06270 */
[----:B------:R-:W-:Y:S01]  /*4e10*/  UISETP.NE.AND UP4, UPT, UR42, 0x1, UPT ;  /* 0x000000012a00788c */ /* 0x000fe2000bf85270 */
[----:B------:R-:W2:Y:S01]  /*4e20*/  LDCU.64 UR22, c[0x0][0xb28] ;  /* 0x00016500ff1677ac */ /* 0x000ea20008000a00 */
[----:B------:R-:W-:Y:S02]  /*4e30*/  UISETP.NE.AND UP6, UPT, UR15, 0x1, UPT ;  /* 0x000000010f00788c */ /* 0x000fe4000bfc5270 */
[----:B------:R-:W-:Y:S02]  /*4e40*/  UISETP.NE.AND UP5, UPT, UR30, 0x1, UPT ;  /* 0x000000011e00788c */ /* 0x000fe4000bfa5270 */
[----:B------:R-:W-:Y:S02]  /*4e50*/  UPRMT UR33, UR50, 0x654, UR33 ;  /* 0x0000065432217896 */ /* 0x000fe40008000021 */
[----:B------:R-:W-:Y:S02]  /*4e60*/  USHF.R.U32.HI UR37, URZ, UR29, UR6 ;  /* 0x0000001dff257299 */ /* 0x000fe40008011606 */
[----:B------:R-:W-:-:S02]  /*4e70*/  UPRMT UR34, UR50, 0x654, UR17 ;  /* 0x0000065432227896 */ /* 0x000fc40008000011 */
[----:B---3--:R-:W-:Y:S02]  /*4e80*/  USHF.R.U32.HI UR35, URZ, UR39, UR35 ;  /* 0x00000027ff237299 */ /* 0x008fe40008011623 */
[----:B------:R-:W-:-:S11]  /*4e90*/  UISETP.NE.AND UP2, UPT, UR4, 0x1, UPT ;  /* 0x000000010400788c */ /* 0x000fd6000bf45270 */
.L_x_107:
[C---:B------:R-:W-:Y:S02]  /*4ea0*/  LEA R12, R14.reuse, UR21, 0x3 ;  /* 0x000000150e0c7c11 */ /* 0x040fe4000f8e18ff */
[----:B------:R-:W-:Y:S02]  /*4eb0*/  SHF.L.U32 R9, R13, 0x1f, RZ ;  /* 0x0000001f0d097819 */ /* 0x000fe400000006ff */
[----:B------:R-:W-:Y:S02]  /*4ec0*/  LEA R10, R14, UR21, 0x4 ;  /* 0x000000150e0a7c11 */ /* 0x000fe4000f8e20ff */
[----:B---3--:R-:W3:Y:S02]  /*4ed0*/  SYNCS.PHASECHK.TRANS64.TRYWAIT P0, [R12+URZ+0x130], R9 ;  /* 0x000130090c0075a7 */ /* 0x008ee400080011ff */
[----:B---3--:R-:W-:Y:S05]  /*4ee0*/  @!P0 BRA `(.L_x_99) ;  /* 0x00000054002c8947 */ /* 0x008fea0003800000 */
.L_x_191:
[----:B---3--:R-:W3:Y:S01]  /*4ef0*/  LDS.128 R8, [R10+0x1c0] ;  /* 0x0001c0000a087984 */ /* 0x008ee20000000c00 */
[----:B------:R-:W-:Y:S01]  /*4f00*/  UISETP.GE.AND UP0, UPT, UR42, 0x1, UPT ;  /* 0x000000012a00788c */ /* 0x000fe2000bf06270 */
[----:B------:R-:W-:Y:S01]  /*4f10*/  @!PT LDS RZ, [RZ] ;  /* 0x00000000fffff984 */ /* 0x000fe20000000800 */
[----:B------:R-:W-:Y:S01]  /*4f20*/  @!PT LDS RZ, [RZ] ;  /* 0x00000000fffff984 */ /* 0x000fe20000000800 */
[----:B------:R-:W-:Y:S01]  /*4f30*/  @!PT LDS RZ, [RZ] ;  /* 0x00000000fffff984 */ /* 0x000fe20000000800 */
[----:B------:R-:W-:Y:S01]  /*4f40*/  @!PT LDS RZ, [RZ] ;  /* 0x00000000fffff984 */ /* 0x000fe20000000800 */
[----:B------:R4:W-:Y:S06]  /*4f50*/  MEMBAR.ALL.CTA ;  /* 0x0000000000007992 */ /* 0x0009ec0000008000 */
[----:B----4-:R-:W4:Y:S01]  /*4f60*/  FENCE.VIEW.ASYNC.S ;  /* 0x00000000000073c6 */ /* 0x010f220000000000 */
[----:B---3--:R-:W-:Y:S11]  /*4f70*/  LOP3.LUT P0, RZ, R10, 0x1, RZ, 0xc0, !PT ;  /* 0x000000010aff7812 */ /* 0x008ff6000780c0ff */
[----:B------:R-:W-:Y:S02]  /*4f80*/  @!UPT UIADD3 URZ, UPT, UPT, URZ, URZ, URZ ;  /* 0x000000fffffff290 */ /* 0x000fe4000fffe0ff */
[----:B----4-:R-:W-:Y:S01]  /*4f90*/  VOTEU.ANY UP1, P0 ;  /* 0x0000000000ff7886 */ /* 0x010fe20000020100 */
[----:B------:R-:W-:Y:S11]  /*4fa0*/  PLOP3.LUT P0, PT, PT, PT, UP1, 0x80, 0x8 ;  /* 0x000000000008781c */ /* 0x000ff60003f0f018 */
[----:B------:R-:W-:Y:S02]  /*4fb0*/  @!UPT UIADD3 URZ, UPT, UPT, URZ, URZ, URZ ;  /* 0x000000fffffff290 */ /* 0x000fe4000fffe0ff */
[----:B------:R-:W-:Y:S02]  /*4fc0*/  @P0 SHF.R.U32.HI R0, RZ, 0x10, R9 ;  /* 0x00000010ff000819 */ /* 0x000fe40000011609 */
[----:B------:R-:W-:Y:S02]  /*4fd0*/  @P0 MOV R6, R8 ;  /* 0x0000000800060202 */ /* 0x000fe40000000f00 */
[----:B------:R-:W-:Y:S01]  /*4fe0*/  @P0 R2UR UR4, R0 ;  /* 0x00000000000402ca */ /* 0x000fe200000e0000 */
[----:B------:R-:W-:Y:S01]  /*4ff0*/  VIADD R0, R12, 0x140 ;  /* 0x000001400c007836 */ /* 0x000fe20000000000 */
[----:B------:R-:W-:Y:S02]  /*5000*/  @P0 LOP3.LUT R8, R9, 0xffff, RZ, 0xc0, !PT ;  /* 0x0000ffff09080812 */ /* 0x000fe400078ec0ff */
[----:B------:R-:W-:Y:S02]  /*5010*/  @P0 R2UR UR6, R6 ;  /* 0x00000000060602ca */ /* 0x000fe400000e0000 */
[----:B------:R-:W-:Y:S02]  /*5020*/  PRMT R0, RZ, 0x654, R0 ;  /* 0x00000654ff007816 */ /* 0x000fe40000000000 */
[----:B------:R-:W-:Y:S02]  /*5030*/  @P0 R2UR UR5, R8 ;  /* 0x00000000080502ca */ /* 0x000fe400000e0000 */
[----:B------:R3:W-:Y:S03]  /*5040*/  SYNCS.ARRIVE.TRANS64.RED.A1T0 RZ, [R0+URZ], RZ ;  /* 0x000000ff00ff79a7 */ /* 0x0007e600081004ff */
[----:B------:R-:W-:Y:S04]  /*5050*/  @UP1 UMOV UR26, UR4 ;  /* 0x00000004001a1c82 */ /* 0x000fe80008000000 */
[----:B------:R-:W-:Y:S04]  /*5060*/  @UP1 UMOV UR14, UR6 ;  /* 0x00000006000e1c82 */ /* 0x000fe80008000000 */
[----:B------:R-:W-:Y:S01]  /*5070*/  @UP1 UMOV UR13, UR5 ;  /* 0x00000005000d1c82 */ /* 0x000fe20008000000 */
[----:B------:R-:W-:Y:S05]  /*5080*/  BRA.U !UP0, `(.L_x_100) ;  /* 0x0000000108a47547 */ /* 0x000fea000b800000 */
[----:B------:R-:W-:Y:S02]  /*5090*/  UIMAD.WIDE.U32 UR8, UR13, UR31, URZ ;  /* 0x0000001f0d0872a5 */ /* 0x000fe4000f8e00ff */
[----:B------:R-:W-:Y:S02]  /*50a0*/  UIMAD.WIDE.U32 UR10, UR14, UR28, URZ ;  /* 0x0000001c0e0a72a5 */ /* 0x000fe4000f8e00ff */
[----:B------:R-:W-:Y:S02]  /*50b0*/  USEL UR4, UR27, UR35, !UP5 ;  /* 0x000000231b047287 */ /* 0x000fe4000e800000 */
[----:B------:R-:W-:Y:S02]  /*50c0*/  USEL UR7, UR32, UR37, !UP6 ;  /* 0x0000002520077287 */ /* 0x000fe4000f000000 */
[----:B--2---:R-:W-:Y:S02]  /*50d0*/  UIMAD.WIDE.U32 UR18, UR4, UR22, URZ ;  /* 0x00000016041272a5 */ /* 0x004fe4000f8e00ff */
[----:B------:R-:W-:Y:S01]  /*50e0*/  UIMAD.WIDE.U32 UR24, UR7, UR22, URZ ;  /* 0x00000016071872a5 */ /* 0x000fe2000f8e00ff */
[----:B------:R-:W-:Y:S02]  /*50f0*/  UMOV UR5, UR9 ;  /* 0x0000000900057c82 */ /* 0x000fe40008000000 */
[----:B------:R-:W-:Y:S03]  /*5100*/  USHF.R.U32.HI UR6, URZ, UR39, UR5 ;  /* 0x00000027ff067299 */ /* 0x000fe60008011605 */
[----:B------:R-:W-:Y:S01]  /*5110*/  UMOV UR5, UR11 ;  /* 0x0000000b00057c82 */ /* 0x000fe20008000000 */
[----:B------:R-:W-:Y:S02]  /*5120*/  USEL UR6, UR13, UR6, !UP5 ;  /* 0x000000060d067287 */ /* 0x000fe4000e800000 */
[----:B------:R-:W-:Y:S02]  /*5130*/  USHF.R.U32.HI UR8, URZ, UR29, UR5 ;  /* 0x0000001dff087299 */ /* 0x000fe40008011605 */
[----:B------:R-:W-:Y:S01]  /*5140*/  UIMAD.WIDE.U32 UR10, UR6, UR22, URZ ;  /* 0x00000016060a72a5 */ /* 0x000fe2000f8e00ff */
[----:B------:R-:W-:Y:S02]  /*5150*/  UMOV UR5, UR19 ;  /* 0x0000001300057c82 */ /* 0x000fe40008000000 */
[----:B------:R-:W-:Y:S03]  /*5160*/  @UP4 USHF.R.U32.HI UR4, URZ, UR23, UR5 ;  /* 0x00000017ff044299 */ /* 0x000fe60008011605 */
[----:B------:R-:W-:Y:S01]  /*5170*/  UMOV UR5, UR25 ;  /* 0x0000001900057c82 */ /* 0x000fe20008000000 */
[----:B------:R-:W-:Y:S02]  /*5180*/  UIMAD UR4, UR42, UR4, URZ ;  /* 0x000000042a0472a4 */ /* 0x000fe4000f8e02ff */
[----:B------:R-:W-:Y:S02]  /*5190*/  @UP4 USHF.R.U32.HI UR7, URZ, UR23, UR5 ;  /* 0x00000017ff074299 */ /* 0x000fe40008011605 */
[----:B------:R-:W-:Y:S02]  /*51a0*/  USEL UR5, UR14, UR8, !UP6 ;  /* 0x000000080e057287 */ /* 0x000fe4000f000000 */
[----:B------:R-:W-:Y:S02]  /*51b0*/  UIMAD UR8, UR42, UR7, URZ ;  /* 0x000000072a0872a4 */ /* 0x000fe4000f8e02ff */
[----:B------:R-:W-:Y:S03]  /*51c0*/  UISETP.GE.AND UP0, UPT, UR6, UR4, UPT ;  /* 0x000000040600728c */ /* 0x000fe6000bf06270 */
[----:B------:R-:W-:Y:S01]  /*51d0*/  UMOV UR4, UR11 ;  /* 0x0000000b00047c82 */ /* 0x000fe20008000000 */
[----:B------:R-:W-:Y:S02]  /*51e0*/  UISETP.GE.OR UP0, UPT, UR5, UR8, UP0 ;  /* 0x000000080500728c */ /* 0x000fe40008706670 */
[----:B------:R-:W-:Y:S02]  /*51f0*/  USHF.R.U32.HI UR4, URZ, UR23, UR4 ;  /* 0x00000017ff047299 */ /* 0x000fe40008011604 */
[----:B------:R-:W-:Y:S02]  /*5200*/  UIMAD.WIDE.U32 UR8, UR5, UR22, URZ ;  /* 0x00000016050872a5 */ /* 0x000fe4000f8e00ff */
[----:B------:R-:W-:Y:S04]  /*5210*/  USEL UR10, UR6, UR4, !UP4 ;  /* 0x00000004060a7287 */ /* 0x000fe8000e000000 */
[----:B------:R-:W-:Y:S01]  /*5220*/  UIADD3 UR11, UPT, UPT, -UR10, URZ, URZ ;  /* 0x000000ff0a0b7290 */ /* 0x000fe2000fffe1ff */
[----:B------:R-:W-:Y:S02]  /*5230*/  @!UP0 UMOV UR4, UR9 ;  /* 0x0000000900048c82 */ /* 0x000fe40008000000 */
[----:B------:R-:W-:Y:S02]  /*5240*/  @!UP0 USHF.R.U32.HI UR4, URZ, UR23, UR4 ;  /* 0x00000017ff048299 */ /* 0x000fe40008011604 */
[----:B------:R-:W-:Y:S02]  /*5250*/  UIMAD UR8, UR42, UR11, UR6 ;  /* 0x0000000b2a0872a4 */ /* 0x000fe4000f8e0206 */
[----:B------:R-:W-:Y:S04]  /*5260*/  @!UP0 USEL UR4, UR5, UR4, !UP4 ;  /* 0x0000000405048287 */ /* 0x000fe8000e000000 */
[----:B------:R-:W-:Y:S02]  /*5270*/  @!UP0 UIMAD UR8, UR7, UR8, UR4 ;  /* 0x00000008070882a4 */ /* 0x000fe4000f8e0204 */
[----:B------:R-:W-:Y:S02]  /*5280*/  @!UP0 UIADD3 UR9, UPT, UPT, UR10, -UR4, URZ ;  /* 0x800000040a098290 */ /* 0x000fe4000fffe0ff */
[----:B------:R-:W-:Y:S02]  /*5290*/  UIADD3 UR4, UPT, UPT, -UR5, URZ, URZ ;  /* 0x000000ff05047290 */ /* 0x000fe4000fffe1ff */
[----:B------:R-:W-:Y:S02]  /*52a0*/  UIADD3 UR7, UPT, UPT, -UR6, URZ, URZ ;  /* 0x000000ff06077290 */ /* 0x000fe4000fffe1ff */
[----:B------:R-:W-:Y:S02]  /*52b0*/  @!UP0 UIMAD UR6, UR9, UR42, UR5 ;  /* 0x0000002a090682a4 */ /* 0x000fe4000f8e0205 */
[----:B------:R-:W-:Y:S02]  /*52c0*/  UIMAD UR14, UR15, UR4, UR14 ;  /* 0x000000040f0e72a4 */ /* 0x000fe4000f8e020e */
[----:B------:R-:W-:Y:S01]  /*52d0*/  UIMAD UR13, UR30, UR7, UR13 ;  /* 0x000000071e0d72a4 */ /* 0x000fe2000f8e020d */
[----:B------:R-:W-:Y:S02]  /*52e0*/  @!UP0 UMOV UR5, UR8 ;  /* 0x0000000800058c82 */ /* 0x000fe40008000000 */
[----:B------:R-:W-:Y:S02]  /*52f0*/  UIMAD UR14, UR5, UR15, UR14 ;  /* 0x0000000f050e72a4 */ /* 0x000fe4000f8e020e */
[----:B------:R-:W-:Y:S11]  /*5300*/  UIMAD UR13, UR6, UR30, UR13 ;  /* 0x0000001e060d72a4 */ /* 0x000ff6000f8e020d */
[----:B------:R-:W-:Y:S01]  /*5310*/  @!UPT UIADD3 URZ, UPT, UPT, URZ, URZ, URZ ;  /* 0x000000fffffff290 */ /* 0x000fe2000fffe0ff */
.L_x_100:
[----:B------:R-:W4:Y:S01]  /*5320*/  @!UP2 LDCU.128 UR8, c[0x0][0xb10] ;  /* 0x00016200ff08a7ac */ /* 0x000f220008000c00 */
[C---:B-1----:R-:W-:Y:S02]  /*5330*/  ISETP.NE.U32.AND P1, PT, R4.reuse, RZ, PT ;  /* 0x000000ff0400720c */ /* 0x042fe40003f25070 */
[----:B------:R-:W-:Y:S02]  /*5340*/  ISETP.NE.U32.AND P0, PT, R4, RZ, PT ;  /* 0x000000ff0400720c */ /* 0x000fe40003f05070 */
[C---:B------:R-:W-:Y:S02]  /*5350*/  ISETP.NE.AND.EX P1, PT, R5.reuse, RZ, PT, P1 ;  /* 0x000000ff0500720c */ /* 0x040fe40003f25310 */
[----:B------:R-:W-:Y:S01]  /*5360*/  ISETP.NE.AND.EX P0, PT, R5, RZ, PT, P0 ;  /* 0x000000ff0500720c */ /* 0x000fe20003f05300 */
[----:B------:R-:W1:Y:S01]  /*5370*/  @!UP2 LDCU UR5, c[0x0][0xb0c] ;  /* 0x00016180ff05a7ac */ /* 0x000e620008000800 */
[----:B------:R-:W-:Y:S01]  /*5380*/  SHF.L.U32 R9, R15, 0x1f, RZ ;  /* 0x0000001f0f097819 */ /* 0x000fe200000006ff */
[----:B------:R-:W-:Y:S02]  /*5390*/  USHF.L.U32 UR19, UR16, 0x7, URZ ;  /* 0x0000000710137899 */ /* 0x000fe400080006ff */
[----:B------:R-:W-:Y:S02]  /*53a0*/  USHF.L.U32 UR18, UR20, 0x7, URZ ;  /* 0x0000000714127899 */ /* 0x000fe400080006ff */
[----:B----4-:R-:W-:Y:S07]  /*53b0*/  UIMAD.WIDE.U32 UR6, UR14, UR8, URZ ;  /* 0x000000080e0672a5 */ /* 0x010fee000f8e00ff */
[----:B------:R-:W-:Y:S01]  /*53c0*/  @!UP2 UMOV UR4, UR7 ;  /* 0x000000070004ac82 */ /* 0x000fe20008000000 */
[----:B-1----:R-:W-:Y:S02]  /*53d0*/  @!UP2 UISETP.NE.AND UP0, UPT, UR5, 0x1, UPT ;  /* 0x000000010500a88c */ /* 0x002fe4000bf05270 */
[----:B------:R-:W-:Y:S02]  /*53e0*/  @!UP2 USHF.R.U32.HI UR4, URZ, UR9, UR4 ;  /* 0x00000009ff04a299 */ /* 0x000fe40008011604 */
[----:B------:R-:W-:Y:S02]  /*53f0*/  UIMAD.WIDE.U32 UR6, UR13, UR11, URZ ;  /* 0x0000000b0d0672a5 */ /* 0x000fe4000f8e00ff */
[----:B------:R-:W-:Y:S02]  /*5400*/  @!UP2 USEL UR8, UR14, UR4, !UP0 ;  /* 0x000000040e08a287 */ /* 0x000fe4000c000000 */
[----:B------:R-:W-:Y:S03]  /*5410*/  @!UP2 UISETP.NE.AND UP0, UPT, UR10, 0x1, UPT ;  /* 0x000000010a00a88c */ /* 0x000fe6000bf05270 */
[----:B------:R-:W-:Y:S02]  /*5420*/  @!UP2 UMOV UR6, UR7 ;  /* 0x000000070006ac82 */ /* 0x000fe40008000000 */
[----:B------:R-:W1:Y:S02]  /*5430*/  @!UP2 LDCU UR4, c[0x0][0xb20] ;  /* 0x00016400ff04a7ac */ /* 0x000e640008000800 */
[----:B-1----:R-:W-:Y:S04]  /*5440*/  @!UP2 USHF.R.U32.HI UR6, URZ, UR4, UR6 ;  /* 0x00000004ff06a299 */ /* 0x002fe80008011606 */
[----:B------:R-:W-:Y:S04]  /*5450*/  @!UP2 USEL UR6, UR13, UR6, !UP0 ;  /* 0x000000060d06a287 */ /* 0x000fe8000c000000 */
[----:B------:R-:W-:Y:S02]  /*5460*/  @!UP2 UIADD3 UR4, UPT, UPT, -UR8, UR6, URZ ;  /* 0x000000060804a290 */ /* 0x000fe4000fffe1ff */
[----:B------:R-:W-:Y:S02]  /*5470*/  @!UP2 UIADD3 UR6, UPT, UPT, UR8, -UR6, URZ ;  /* 0x800000060806a290 */ /* 0x000fe4000fffe0ff */
[----:B------:R-:W-:Y:S02]  /*5480*/  @!UP2 UIMAD UR14, UR4, UR5, UR14 ;  /* 0x00000005040ea2a4 */ /* 0x000fe4000f8e020e */
[----:B------:R-:W-:Y:S01]  /*5490*/  @!UP2 UIMAD UR13, UR6, UR10, UR13 ;  /* 0x0000000a060da2a4 */ /* 0x000fe2000f8e020d */
[----:B------:R-:W-:Y:S11]  /*54a0*/  BRA.U UP3, `(.L_x_101) ;  /* 0x0000000103107547 */ /* 0x000ff6000b800000 */
[----:B---3--:R-:W-:Y:S04]  /*54b0*/  MOV R0, UR38 ;  /* 0x0000002600007c02 */ /* 0x008fe80008000f00 */
[----:B------:R-:W-:Y:S04]  /*54c0*/  SHF.L.U32 R11, R0, 0x1f, RZ ;  /* 0x0000001f000b7819 */ /* 0x000fe800000006ff */
[----:B------:R-:W1:Y:S02]  /*54d0*/  SYNCS.PHASECHK.TRANS64.TRYWAIT P2, [UR21+0x128], R11 ;  /* 0x0001280bff0075a7 */ /* 0x000e640008041115 */
[----:B-1----:R-:W-:Y:S05]  /*54e0*/  @!P2 BRA `(.L_x_102) ;  /* 0x0000004c00c0a947 */ /* 0x002fea0003800000 */
.L_x_101:
[----:B------:R-:W-:Y:S05]  /*54f0*/  @!P1 BRA `(.L_x_103) ;  /* 0x0000000000309947 */ /* 0x000fea0003800000 */
[----:B------:R-:W-:Y:S01]  /*5500*/  ISETP.NE.U32.AND P1, PT, R2, RZ, PT ;  /* 0x000000ff0200720c */ /* 0x000fe20003f25070 */
[----:B------:R-:W4:Y:S01]  /*5510*/  LDCU.64 UR4, c[0x0][0x358] ;  /* 0x00006b00ff0477ac */ /* 0x000f220008000a00 */
[----:B------:R-:W-:Y:S02]  /*5520*/  IMAD.MOV.U32 R162, RZ, RZ, 0x1 ;  /* 0x00000001ffa27424 */ /* 0x000fe400078e00ff */
[----:B------:R-:W-:Y:S11]  /*5530*/  ISETP.NE.AND.EX P1, PT, R3, RZ, PT, P1 ;  /* 0x000000ff0300720c */ /* 0x000ff60003f25310 */
[----:B------:R-:W-:Y:S02]  /*5540*/  @!UPT UIADD3 URZ, UPT, UPT, URZ, URZ, URZ ;  /* 0x000000fffffff290 */ /* 0x000fe4000fffe0ff */
[----:B-1----:R-:W1:Y:S01]  /*5550*/  @P1 LDC.64 R10, c[0x0][0x888] ;  /* 0x00022200ff0a1b82 */ /* 0x002e620000000a00 */
[----:B---3--:R-:W-:Y:S04]  /*5560*/  @P1 IMAD R0, R4, UR36, RZ ;  /* 0x0000002404001c24 */ /* 0x008fe8000f8e02ff */
[----:B-1----:R-:W-:Y:S04]  /*5570*/  @P1 IMAD.WIDE R10, R0, 0x4, R10 ;  /* 0x00000004000a1825 */ /* 0x002fe800078e020a */
[----:B------:R-:W-:Y:S01]  /*5580*/  HFMA2 R0, -RZ, RZ, 0, 5.9604644775390625e-08 ;  /* 0x00000001ff007431 */ /* 0x000fe200000001ff */
[----:B----45:R4:W5:Y:S04]  /*5590*/  @P1 LDG.E R73, desc[UR4][R10.64] ;  /* 0x000000040a491981 */ /* 0x030968000c1e1900 */
[----:B------:R-:W-:Y:S01]  /*55a0*/  @!P1 PRMT R162, R0, 0x7610, R162 ;  /* 0x0000761000a29816 */ /* 0x000fe200000000a2 */
[----:B----4-:R-:W1:Y:S06]  /*55b0*/  @!P1 LDC R73, c[0x0][0x880] ;  /* 0x00022000ff499b82 */ /* 0x010e6c0000000800 */
.L_x_103:
[----:B-1---5:R-:W-:Y:S01]  /*55c0*/  @!P0 FSETP.EQ.AND P1, PT, R73, RZ, PT ;  /* 0x000000ff4900820b */ /* 0x022fe20003f22000 */
[----:B------:R-:W-:Y:S01]  /*55d0*/  @!UPT UIADD3 URZ, UPT, UPT, URZ, URZ, URZ ;  /* 0x000000fffffff290 */ /* 0x000fe2000fffe0ff */
[----:B------:R-:W-:Y:S11]  /*55e0*/  @!P0 BRA `(.L_x_104) ;  /* 0x0000000000188947 */ /* 0x000ff60003800000 */
[----:B------:R-:W-:Y:S02]  /*55f0*/  LOP3.LUT P0, RZ, R162, 0xff, RZ, 0xc0, !PT ;  /* 0x000000ffa2ff7812 */ /* 0x000fe4000780c0ff */
[----:B------:R-:W-:Y:S04]  /*5600*/  ISETP.NE.U32.AND P1, PT, R2, RZ, PT ;  /* 0x000000ff0200720c */ /* 0x000fe80003f25070 */
[----:B------:R-:W-:Y:S04]  /*5610*/  ISETP.NE.AND.EX P1, PT, R3, RZ, PT, P1 ;  /* 0x000000ff0300720c */ /* 0x000fe80003f25310 */
[----:B------:R-:W-:Y:S03]  /*5620*/  PLOP3.LUT P1, PT, P1, PT, PT, 0x8, 0x80 ;  /* 0x000000000080781c */ /* 0x000fe60000f2e170 */
[----:B------:R-:W-:Y:S11]  /*5630*/  @P0 FSETP.EQ.AND P1, PT, R73, RZ, PT ;  /* 0x000000ff4900020b */ /* 0x000ff60003f22000 */
[----:B------:R-:W-:Y:S02]  /*5640*/  @!UPT UIADD3 URZ, UPT, UPT, URZ, URZ, URZ ;  /* 0x000000fffffff290 */ /* 0x000fe4000fffe0ff */
.L_x_104:
[----:B------:R-:W1:Y:S01]  /*5650*/  SYNCS.PHASECHK.TRANS64.TRYWAIT P2, [UR21+0x110], R9 ;  /* 0x00011009ff0075a7 */ /* 0x000e620008041115 */
[----:B------:R-:W-:Y:S04]  /*5660*/  ELECT P0, URZ, PT ;  /* 0x0000000000ff782f */ /* 0x000fe80003800000 */
[----:B------:R-:W-:Y:S11]  /*5670*/  PLOP3.LUT P1, PT, P1, P0, PT, 0xf2, 0x2f ;  /* 0x00000000002f781c */ /* 0x000ff60000f21e72 */
[----:B------:R-:W-:Y:S02]  /*5680*/  @!UPT UIADD3 URZ, UPT, UPT, URZ, URZ, URZ ;  /* 0x000000fffffff290 */ /* 0x000fe4000fffe0ff */
[----:B------:R-:W-:Y:S05]  /*5690*/  @!P1 IADD3 R8, P0, PT, R16, 0x580, RZ ;  /* 0x0000058010089810 */ /* 0x000fea0007f1e0ff */
[----:B------:R-:W-:Y:S01]  /*56a0*/  @!P1 IMAD.X R6, RZ, RZ, R17, P0 ;  /* 0x000000ffff069224 */ /* 0x000fe200000e0611 */
[----:B-1----:R-:W-:Y:S07]  /*56b0*/  @!P2 BRA `(.L_x_105) ;  /* 0x0000004c0064a947 */ /* 0x002fee0003800000 */
.L_x_194:
[----:B------:R-:W-:Y:S01]  /*56c0*/  @!P1 R2UR UR5, R8 ;  /* 0x00000000080592ca */ /* 0x000fe200000e0000 */
[----:B------:R-:W-:Y:S01]  /*56d0*/  VOTEU.ALL UP0, P1 ;  /* 0x0000000000ff7886 */ /* 0x000fe20000800000 */
[----:B------:R-:W-:Y:S01]  /*56e0*/  @!P1 R2UR UR4, R6 ;  /* 0x00000000060492ca */ /* 0x000fe200000e0000 */
[----:B-1-3--:R-:W-:Y:S01]  /*56f0*/  @!P1 IMAD.MOV.U32 R0, RZ, RZ, 0x2000 ;  /* 0x00002000ff009424 */ /* 0x00afe200078e00ff */
[----:B------:R-:W-:Y:S01]  /*5700*/  UMOV UR6, 0x0 ;  /* 0x0000000000067882 */ /* 0x000fe20000000000 */
[----:B------:R-:W-:Y:S01]  /*5710*/  UMOV UR7, 0x10000000 ;  /* 0x1000000000077882 */ /* 0x000fe20000000000 */
[----:B------:R-:W-:Y:S01]  /*5720*/  @!UP0 UIADD3 UR16, UPT, UPT, UR21, 0x200, URZ ;  /* 0x0000020015108890 */ /* 0x000fe2000fffe0ff */
[----:B------:R-:W-:Y:S01]  /*5730*/  VIADD R14, R14, 0x1 ;  /* 0x000000010e0e7836 */ /* 0x000fe20000000000 */
[----:B------:R-:W-:Y:S01]  /*5740*/  VOTEU.ALL UP0, P1 ;  /* 0x0000000000ff7886 */ /* 0x000fe20000800000 */
[----:B------:R-:W-:Y:S04]  /*5750*/  UMOV UR20, UR36 ;  /* 0x0000002400147c82 */ /* 0x000fe80008000000 */
[----:B------:R-:W-:Y:S02]  /*5760*/  IMAD.U32 R10, RZ, RZ, UR5 ;  /* 0x00000005ff0a7e24 */ /* 0x000fe4000f8e00ff */
[----:B------:R-:W-:Y:S03]  /*5770*/  IMAD.U32 R11, RZ, RZ, UR4 ;  /* 0x00000004ff0b7e24 */ /* 0x000fe6000f8e00ff */
[----:B------:R-:W-:Y:S02]  /*5780*/  @!P1 R2UR UR4, R10 ;  /* 0x000000000a0492ca */ /* 0x000fe400000e0000 */
[----:B------:R-:W-:Y:S11]  /*5790*/  @!P1 R2UR UR5, R11 ;  /* 0x000000000b0592ca */ /* 0x000ff600000e0000 */
[----:B------:R-:W-:Y:S02]  /*57a0*/  @!UPT UIADD3 URZ, UPT, UPT, URZ, URZ, URZ ;  /* 0x000000fffffff290 */ /* 0x000fe4000fffe0ff */
[----:B------:R1:W-:Y:S01]  /*57b0*/  @!UP0 UTMALDG.3D [UR16], [UR4], desc[UR6] ;  /* 0x00000610040085b4 */ /* 0x0003e20008011000 */
[----:B------:R1:W-:Y:S01]  /*57c0*/  @!P1 SYNCS.ARRIVE.TRANS64.RED.A0TR RZ, [UR21+0x100], R0 ;  /* 0x00010000ffff99a7 */ /* 0x0003e20008300415 */
[----:B------:R-:W-:Y:S01]  /*57d0*/  SYNCS.ARRIVE.TRANS64.RED.A1T0 RZ, [UR34], RZ ;  /* 0x000000ffffff79a7 */ /* 0x000fe20008100422 */
[----:B------:R-:W3:Y:S02]  /*57e0*/  SYNCS.PHASECHK.TRANS64.TRYWAIT P0, [UR21+0x118], R9 ;  /* 0x00011809ff0075a7 */ /* 0x000ee40008001115 */
[----:B-1-3--:R-:W-:Y:S05]  /*57f0*/  @!P0 BRA `(.L_x_106) ;  /* 0x0000004c002c8947 */ /* 0x00afea0003800000 */
.L_x_196:
[----:B------:R-:W-:Y:S01]  /*5800*/  @!P1 IADD3 R6, P0, PT, R16, 0x580, RZ ;  /* 0x0000058010069810 */ /* 0x000fe20007f1e0ff */
[----:B------:R-:W-:Y:S01]  /*5810*/  VOTEU.ALL UP0, P1 ;  /* 0x0000000000ff7886 */ /* 0x000fe20000800000 */
[----:B------:R-:W-:Y:S01]  /*5820*/  UMOV UR6, 0x0 ;  /* 0x0000000000067882 */ /* 0x000fe20000000000 */
[----:B------:R-:W-:Y:S01]  /*5830*/  UMOV UR7, 0x10000000 ;  /* 0x1000000000077882 */ /* 0x000fe20000000000 */
[----:B------:R-:W-:Y:S01]  /*5840*/  @!P1 R2UR UR5, R6 ;  /* 0x00000000060592ca */ /* 0x000fe200000e0000 */
[----:B-1----:R-:W-:Y:S01]  /*5850*/  @!P1 IMAD.X R0, RZ, RZ, R17, P0 ;  /* 0x000000ffff009224 */ /* 0x002fe200000e0611 */
[----:B------:R-:W-:Y:S01]  /*5860*/  @!UP0 UIADD3 UR10, UPT, UPT, UR18, 0x40, URZ ;  /* 0x00000040120a8890 */ /* 0x000fe2000fffe0ff */
[----:B------:R-:W-:Y:S01]  /*5870*/  ISETP.NE.AND P0, PT, R14, 0x2, PT ;  /* 0x000000020e00780c */ /* 0x000fe20003f05270 */
[----:B------:R-:W-:Y:S01]  /*5880*/  @!UP0 UIADD3 UR8, UPT, UPT, UR21, 0x2200, URZ ;  /* 0x0000220015088890 */ /* 0x000fe2000fffe0ff */
[----:B------:R-:W-:Y:S01]  /*5890*/  LOP3.LUT R15, R15, 0x1, RZ, 0x3c, !PT ;  /* 0x000000010f0f7812 */ /* 0x000fe200078e3cff */
[----:B------:R-:W-:Y:S01]  /*58a0*/  @!UP0 UIADD3 UR9, UPT, UPT, UR21, 0x108, URZ ;  /* 0x0000010815098890 */ /* 0x000fe2000fffe0ff */
[----:B------:R-:W-:Y:S01]  /*58b0*/  @!P1 R2UR UR4, R0 ;  /* 0x00000000000492ca */ /* 0x000fe200000e0000 */
[----:B------:R-:W-:Y:S01]  /*58c0*/  VOTEU.ALL UP0, P1 ;  /* 0x0000000000ff7886 */ /* 0x000fe20000800000 */
[----:B------:R-:W-:Y:S01]  /*58d0*/  UMOV UR11, UR19 ;  /* 0x00000013000b7c82 */ /* 0x000fe20008000000 */
[----:B------:R-:W-:Y:S01]  /*58e0*/  UMOV UR12, UR36 ;  /* 0x00000024000c7c82 */ /* 0x000fe20008000000 */
[----:B------:R-:W-:Y:S01]  /*58f0*/  SEL R0, RZ, 0x1, P0 ;  /* 0x00000001ff007807 */ /* 0x000fe20000000000 */
[----:B------:R-:W-:Y:S01]  /*5900*/  UIADD3 UR20, UPT, UPT, UR13, UR60, URZ ;  /* 0x0000003c0d147290 */ /* 0x000fe2000fffe0ff */
[----:B------:R-:W-:Y:S01]  /*5910*/  IMAD.U32 R8, RZ, RZ, UR5 ;  /* 0x00000005ff087e24 */ /* 0x000fe2000f8e00ff */
[----:B------:R-:W-:Y:S01]  /*5920*/  SEL R14, R14, RZ, P0 ;  /* 0x000000ff0e0e7207 */ /* 0x000fe20000000000 */
[----:B------:R-:W-:Y:S01]  /*5930*/  UIADD3 UR16, UPT, UPT, UR14, UR59, URZ ;  /* 0x0000003b0e107290 */ /* 0x000fe2000fffe0ff */
[----:B------:R-:W-:Y:S01]  /*5940*/  LOP3.LUT R13, R13, R0, RZ, 0x3c, !PT ;  /* 0x000000000d0d7212 */ /* 0x000fe200078e3cff */
[----:B------:R-:W-:Y:S01]  /*5950*/  UPLOP3.LUT UP3, UPT, UPT, UPT, UPT, 0x80, 0x8 ;  /* 0x000000000008789c */ /* 0x000fe20003f6f070 */
[----:B------:R-:W-:Y:S02]  /*5960*/  UMOV UR36, UR26 ;  /* 0x0000001a00247c82 */ /* 0x000fe40008000000 */
[----:B------:R-:W-:Y:S01]  /*5970*/  IMAD.U32 R9, RZ, RZ, UR4 ;  /* 0x00000004ff097e24 */ /* 0x000fe2000f8e00ff */
[----:B------:R-:W-:Y:S04]  /*5980*/  @!P1 R2UR UR4, R8 ;  /* 0x00000000080492ca */ /* 0x000fe800000e0000 */
[----:B------:R-:W-:Y:S11]  /*5990*/  @!P1 R2UR UR5, R9 ;  /* 0x00000000090592ca */ /* 0x000ff600000e0000 */
[----:B------:R-:W-:Y:S02]  /*59a0*/  @!UPT UIADD3 URZ, UPT, UPT, URZ, URZ, URZ ;  /* 0x000000fffffff290 */ /* 0x000fe4000fffe0ff */
[----:B------:R3:W-:Y:S01]  /*59b0*/  @!UP0 UTMALDG.3D [UR8], [UR4], desc[UR6] ;  /* 0x00000608040085b4 */ /* 0x0007e20008011000 */
[----:B------:R3:W-:Y:S01]  /*59c0*/  @!P1 SYNCS.ARRIVE.TRANS64.RED.A0TR RZ, [UR21+0x108], R7 ;  /* 0x00010807ffff99a7 */ /* 0x0007e20008300415 */
[----:B------:R-:W-:Y:S01]  /*59d0*/  SYNCS.ARRIVE.TRANS64.RED.A1T0 RZ, [UR33], RZ ;  /* 0x000000ffffff79a7 */ /* 0x000fe20008100421 */
[----:B------:R-:W-:Y:S05]  /*59e0*/  BRA.U UP1, `(.L_x_107) ;  /* 0xfffffff5012c7547 */ /* 0x000fea000b83ffff */
[----:B------:R-:W-:-:S04]  /*59f0*/  SHF.L.U32 R3, R15, 0x1f, RZ ;  /* 0x0000001f0f037819 */ /* 0x000fc800000006ff */
[----:B------:R-:W1:Y:S02]  /*5a00*/  SYNCS.PHASECHK.TRANS64.TRYWAIT P0, [UR21+0x110], R3 ;  /* 0x00011003ff0075a7 */ /* 0x000e640008001115 */
[----:B-1----:R-:W-:Y:S05]  /*5a10*/  @!P0 BRA `(.L_x_108) ;  /* 0x0000004800bc8947 */ /* 0x002fea0003800000 */
.L_x_198:
[----:B-1----:R-:W-:-:S07]  /*5a20*/  MOV R0, UR21 ;  /* 0x0000001500007c02 */ /* 0x002fce0008000f00 */
.L_x_109:
[----:B-1----:R-:W-:-:S04]  /*5a30*/  SHF.L.U32 R3, R15, 0x1f, RZ ;  /* 0x0000001f0f037819 */ /* 0x002fc800000006ff */
[----:B------:R1:W4:Y:S03]  /*5a40*/  SYNCS.PHASECHK.TRANS64.TRYWAIT P0, [R0+URZ+0x118], R3 ;  /* 0x00011803000075a7 */ /* 0x00032600080011ff */
[----:B----4-:R-:W-:Y:S05]  /*5a50*/  @!P0 NANOSLEEP.SYNCS 0x989680 ;  /* 0x009896800000895d */ /* 0x010fea0003900000 */
[----:B------:R-:W4:Y:S02]  /*5a60*/  @!P0 SYNCS.PHASECHK.TRANS64 P0, [R0+URZ+0x118], R3 ;  /* 0x00011803000085a7 */ /* 0x000f2400080010ff */
[----:B--234-:R-:W-:Y:S05]  /*5a70*/  @P0 EXIT ;  /* 0x000000000000094d */ /* 0x01cfea0003800000 */
[----:B------:R-:W-:Y:S05]  /*5a80*/  BRA `(.L_x_109) ;  /* 0xfffffffc00e87947 */ /* 0x000fea000383ffff */
.L_x_98:
[----:B------:R-:W-:-:S06]  /*5a90*/  UISETP.GE.AND UP0, UPT, UR21, 0x4, UPT ;  /* 0x000000041500788c */ /* 0x000fcc000bf06270 */
[----:B------:R-:W-:-:S13]  /*5aa0*/  PLOP3.LUT P0, PT, PT, PT, UP0, 0x80, 0x8 ;  /* 0x000000000008781c */ /* 0x000fda0003f0f008 */
[----:B-1----:R-:W-:Y:S05]  /*5ab0*/  @!P0 EXIT ;  /* 0x000000000000894d */ /* 0x002fea0003800000 */
[----:B------:R-:W-:Y:S01]  /*5ac0*/  BAR.SYNC.DEFER_BLOCKING 0x6, 0xa0 ;  /* 0x0182800000007b1d */ /* 0x000fe20000010000 */
[C---:B------:R-:W-:Y:S01]  /*5ad0*/  IMAD.SHL.U32 R4, R177.reuse, 0x40, RZ ;  /* 0x00000040b1047824 */ /* 0x040fe200078e00ff */
[C---:B------:R-:W-:Y:S01]  /*5ae0*/  LOP3.LUT R181, R177.reuse, 0x60, RZ, 0xc0, !PT ;  /* 0x00000060b1b57812 */ /* 0x040fe200078ec0ff */
[C---:B------:R-:W-:Y:S01]  /*5af0*/  IMAD.SHL.U32 R137, R177.reuse, 0x8, RZ ;  /* 0x00000008b1897824 */ /* 0x040fe200078e00ff */
[C---:B------:R-:W-:Y:S01]  /*5b00*/  LOP3.LUT R179, R177.reuse, 0x2, RZ, 0xc0, !PT ;  /* 0x00000002b1b37812 */ /* 0x040fe200078ec0ff */
[----:B------:R-:W-:Y:S01]  /*5b10*/  IMAD.U32 R69, R177, 0x10000, RZ ;  /* 0x00010000b1457824 */ /* 0x000fe200078e00ff */
[----:B------:R-:W-:Y:S02]  /*5b20*/  UMOV UR44, 0x400 ;  /* 0x00000400002c7882 */ /* 0x000fe40000000000 */
[----:B------:R-:W1:Y:S01]  /*5b30*/  LDC.64 R158, c[0x0][0x888] ;  /* 0x00022200ff9e7b82 */ /* 0x000e620000000a00 */
[----:B------:R-:W-:Y:S01]  /*5b40*/  ULEA UR44, UR50, UR44, 0x18 ;  /* 0x0000002c322c7291 */ /* 0x000fe2000f8ec0ff */
[----:B------:R-:W-:Y:S01]  /*5b50*/  LOP3.LUT R6, R4, 0x180, RZ, 0xc0, !PT ;  /* 0x0000018004067812 */ /* 0x000fe200078ec0ff */
[----:B------:R-:W-:Y:S01]  /*5b60*/  HFMA2 R165, -RZ, RZ, 0, 0 ;  /* 0x00000000ffa57431 */ /* 0x000fe200000001ff */
[----:B------:R-:W-:Y:S01]  /*5b70*/  LOP3.LUT R69, R69, 0x600000, RZ, 0xc0, !PT ;  /* 0x0060000045457812 */ /* 0x000fe200078ec0ff */
[----:B------:R-:W-:Y:S01]  /*5b80*/  UIADD3 UR4, UPT, UPT, UR44, 0x4200, URZ ;  /* 0x000042002c047890 */ /* 0x000fe2000fffe0ff */
[----:B------:R-:W-:Y:S01]  /*5b90*/  LOP3.LUT R137, R6, 0x30, R137, 0xf8, !PT ;  /* 0x0000003006897812 */ /* 0x000fe200078ef889 */
[----:B------:R-:W-:Y:S01]  /*5ba0*/  IMAD.MOV.U32 R68, RZ, RZ, RZ ;  /* 0x000000ffff447224 */ /* 0x000fe200078e00ff */
[----:B------:R-:W2:Y:S01]  /*5bb0*/  LDC.64 R160, c[0x0][0x890] ;  /* 0x00022400ffa07b82 */ /* 0x000ea20000000a00 */
[----:B------:R-:W-:-:S02]  /*5bc0*/  LOP3.LUT R177, R177, 0x4, RZ, 0xc0, !PT ;  /* 0x00000004b1b17812 */ /* 0x000fc400078ec0ff */
[----:B------:R-:W-:Y:S02]  /*5bd0*/  CS2R R170, SRZ ;  /* 0x0000000000aa7805 */ /* 0x000fe4000001ff00 */
[----:B------:R-:W-:Y:S02]  /*5be0*/  LOP3.LUT R137, R137, 0x1e40, R4, 0xf8, !PT ;  /* 0x00001e4089897812 */ /* 0x000fe400078ef804 */
[----:B------:R-:W-:Y:S02]  /*5bf0*/  CS2R R168, SRZ ;  /* 0x0000000000a87805 */ /* 0x000fe4000001ff00 */
[----:B------:R-:W-:Y:S01]  /*5c00*/  IADD3 R176, PT, PT, -R177, 0x2, RZ ;  /* 0x00000002b1b07810 */ /* 0x000fe20007ffe1ff */
[----:B------:R-:W-:Y:S01]  /*5c10*/  IMAD.MOV R167, RZ, RZ, -R179 ;  /* 0x000000ffffa77224 */ /* 0x000fe200078e0ab3 */
[----:B------:R-:W-:Y:S01]  /*5c20*/  MOV R180, UR4 ;  /* 0x0000000400b47c02 */ /* 0x000fe20008000f00 */
[----:B------:R-:W3:Y:S01]  /*5c30*/  LDC.64 R156, c[0x0][0x8b0] ;  /* 0x00022c00ff9c7b82 */ /* 0x000ee20000000a00 */
[----:B------:R-:W4:Y:S01]  /*5c40*/  LDS R0, [UR44+0x1e0] ;  /* 0x0001e02cff007984 */ /* 0x000f220008000800 */
[----:B------:R-:W-:Y:S01]  /*5c50*/  VIADD R178, R137, UR44 ;  /* 0x0000002c89b27c36 */ /* 0x000fe20008000000 */
[----:B------:R-:W1:Y:S01]  /*5c60*/  LDCU UR57, c[0x0][0x370] ;  /* 0x00006e00ff3977ac */ /* 0x000e620008000800 */
[----:B------:R-:W-:-:S02]  /*5c70*/  IMAD.MOV R166, RZ, RZ, -R177 ;  /* 0x000000ffffa67224 */ /* 0x000fc400078e0ab1 */
[----:B------:R-:W-:Y:S01]  /*5c80*/  VIADD R178, R178, 0x200 ;  /* 0x00000200b2b27836 */ /* 0x000fe20000000000 */
[----:B------:R-:W1:Y:S01]  /*5c90*/  LDCU.64 UR62, c[0x0][0x348] ;  /* 0x00006900ff3e77ac */ /* 0x000e620008000a00 */
[----:B------:R-:W1:Y:S01]  /*5ca0*/  LDC.64 R138, c[0x0][0x8a8] ;  /* 0x00022a00ff8a7b82 */ /* 0x000e620000000a00 */
[----:B------:R-:W1:Y:S01]  /*5cb0*/  LDCU UR43, c[0x0][0xb0c] ;  /* 0x00016180ff2b77ac */ /* 0x000e620008000800 */
[----:B------:R-:W1:Y:S01]  /*5cc0*/  LDCU UR39, c[0x0][0xb30] ;  /* 0x00016600ff2777ac */ /* 0x000e620008000800 */
[----:B------:R-:W1:Y:S01]  /*5cd0*/  LDCU.64 UR46, c[0x0][0x888] ;  /* 0x00011100ff2e77ac */ /* 0x000e620008000a00 */
[----:B------:R-:W1:Y:S01]  /*5ce0*/  LDCU.64 UR40, c[0x0][0xb28] ;  /* 0x00016500ff2877ac */ /* 0x000e620008000a00 */
[----:B------:R-:W1:Y:S01]  /*5cf0*/  LDCU.128 UR52, c[0x0][0xb10] ;  /* 0x00016200ff3477ac */ /* 0x000e620008000c00 */
[----:B------:R-:W1:Y:S01]  /*5d00*/  LDCU UR56, c[0x0][0x374] ;  /* 0x00006e80ff3877ac */ /* 0x000e620008000800 */
[----:B------:R-:W-:Y:S01]  /*5d10*/  UIADD3 UR61, UPT, UPT, UR44, 0x200, URZ ;  /* 0x000002002c3d7890 */ /* 0x000fe2000fffe0ff */
[----:B--2-4-:R-:W-:-:S11]  /*5d20*/  IMAD.IADD R69, R0, 0x1, R69 ;  /* 0x0000000100457824 */ /* 0x014fd600078e0245 */
.L_x_136:
[C---:B------:R-:W-:Y:S02]  /*5d30*/  LEA R3, R165.reuse, UR44, 0x3 ;  /* 0x0000002ca5037c11 */ /* 0x040fe4000f8e18ff */
[----:B------:R-:W-:Y:S02]  /*5d40*/  SHF.L.U32 R0, R170, 0x1f, RZ ;  /* 0x0000001faa007819 */ /* 0x000fe400000006ff */
[----:B------:R-:W-:Y:S02]  /*5d50*/  LEA R5, R165, UR44, 0x4 ;  /* 0x0000002ca5057c11 */ /* 0x000fe4000f8e20ff */
[----:B------:R-:W2:Y:S02]  /*5d60*/  SYNCS.PHASECHK.TRANS64.TRYWAIT P0, [R3+URZ+0x130], R0 ;  /* 0x00013000030075a7 */ /* 0x000ea400080011ff */
[----:B-12---:R-:W-:Y:S05]  /*5d70*/  @!P0 BRA `(.L_x_110) ;  /* 0x0000004400fc8947 */ /* 0x006fea0003800000 */
.L_x_199:
[----:B------:R-:W4:Y:S01]  /*5d80*/  LDS.128 R4, [R5+0x1c0] ;  /* 0x0001c00005047984 */ /* 0x000f220000000c00 */
[----:B------:R-:W-:Y:S01]  /*5d90*/  UISETP.GE.AND UP0, UPT, UR42, 0x1, UPT ;  /* 0x000000012a00788c */ /* 0x000fe2000bf06270 */
[----:B------:R-:W-:Y:S01]  /*5da0*/  @!PT LDS RZ, [RZ] ;  /* 0x00000000fffff984 */ /* 0x000fe20000000800 */
[----:B------:R-:W-:Y:S01]  /*5db0*/  @!PT LDS RZ, [RZ] ;  /* 0x00000000fffff984 */ /* 0x000fe20000000800 */
[----:B------:R-:W-:Y:S01]  /*5dc0*/  @!PT LDS RZ, [RZ] ;  /* 0x00000000fffff984 */ /* 0x000fe20000000800 */
[----:B------:R-:W-:Y:S01]  /*5dd0*/  @!PT LDS RZ, [RZ] ;  /* 0x00000000fffff984 */ /* 0x000fe20000000800 */
[----:B------:R1:W-:Y:S06]  /*5de0*/  MEMBAR.ALL.CTA ;  /* 0x0000000000007992 */ /* 0x0003ec0000008000 */
[----:B-1----:R-:W1:Y:S01]  /*5df0*/  FENCE.VIEW.ASYNC.S ;  /* 0x00000000000073c6 */ /* 0x002e620000000000 */
[----:B----4-:R-:W-:Y:S11]  /*5e00*/  LOP3.LUT P0, RZ, R6, 0x1, RZ, 0xc0, !PT ;  /* 0x0000000106ff7812 */ /* 0x010ff6000780c0ff */
[----:B------:R-:W-:Y:S02]  /*5e10*/  @!UPT UIADD3 URZ, UPT, UPT, URZ, URZ, URZ ;  /* 0x000000fffffff290 */ /* 0x000fe4000fffe0ff */
[----:B-1----:R-:W-:Y:S01]  /*5e20*/  VOTEU.ANY UP1, P0 ;  /* 0x0000000000ff7886 */ /* 0x002fe20000020100 */
[----:B------:R-:W-:Y:S01]  /*5e30*/  PLOP3.LUT P0, PT, PT, PT, UP1, 0x80, 0x8 ;  /* 0x000000000008781c */ /* 0x000fe20003f0f018 */
[----:B------:R-:W-:Y:S11]  /*5e40*/  UP2UR UR45, UPR, URZ, 0x2 ;  /* 0x00000002ff2d7883 */ /* 0x000ff60008000000 */
[----:B------:R-:W-:Y:S01]  /*5e50*/  @!UPT UIADD3 URZ, UPT, UPT, URZ, URZ, URZ ;  /* 0x000000fffffff290 */ /* 0x000fe2000fffe0ff */
[----:B--2---:R-:W-:Y:S02]  /*5e60*/  @P0 SHF.R.U32.HI R0, RZ, 0x10, R5 ;  /* 0x00000010ff000819 */ /* 0x004fe40000011605 */
        /* <DEDUP_REMOVED lines=12> */
[----:B------:R-:W2:Y:S01]  /*5f30*/  LDCU UR12, c[0x0][0xb20] ;  /* 0x00016400ff0c77ac */ /* 0x000ea20008000800 */
[----:B------:R-:W-:Y:S02]  /*5f40*/  UIMAD.WIDE.U32 UR4, UR56, UR55, URZ ;  /* 0x00000037380472a5 */ /* 0x000fe4000f8e00ff */
[----:B------:R-:W-:Y:S02]  /*5f50*/  UIMAD.WIDE.U32 UR6, UR57, UR52, URZ ;  /* 0x00000034390672a5 */ /* 0x000fe4000f8e00ff */
[----:B------:R-:W-:Y:S02]  /*5f60*/  UISETP.NE.AND UP0, UPT, UR54, 0x1, UPT ;  /* 0x000000013600788c */ /* 0x000fe4000bf05270 */
[----:B------:R-:W-:Y:S02]  /*5f70*/  UIMAD.WIDE.U32 UR8, UR37, UR55, URZ ;  /* 0x00000037250872a5 */ /* 0x000fe4000f8e00ff */
[----:B------:R-:W-:Y:S02]  /*5f80*/  UIMAD.WIDE.U32 UR10, UR38, UR52, URZ ;  /* 0x00000034260a72a5 */ /* 0x000fe4000f8e00ff */
[----:B------:R-:W-:Y:S02]  /*5f90*/  UISETP.NE.AND UP1, UPT, UR43, 0x1, UPT ;  /* 0x000000012b00788c */ /* 0x000fe4000bf25270 */
[----:B------:R-:W-:Y:S01]  /*5fa0*/  UISETP.NE.AND UP2, UPT, UR42, 0x1, UPT ;  /* 0x000000012a00788c */ /* 0x000fe2000bf45270 */
[----:B------:R-:W-:Y:S02]  /*5fb0*/  UMOV UR4, UR5 ;  /* 0x0000000500047c82 */ /* 0x000fe40008000000 */
[----:B--2---:R-:W-:Y:S03]  /*5fc0*/  USHF.R.U32.HI UR5, URZ, UR12, UR4 ;  /* 0x0000000cff057299 */ /* 0x004fe60008011604 */
[----:B------:R-:W-:Y:S02]  /*5fd0*/  UMOV UR4, UR7 ;  /* 0x0000000700047c82 */ /* 0x000fe40008000000 */
[----:B------:R-:W-:Y:S02]  /*5fe0*/  USHF.R.U32.HI UR7, URZ, UR53, UR4 ;  /* 0x00000035ff077299 */ /* 0x000fe40008011604 */
[----:B------:R-:W-:Y:S02]  /*5ff0*/  USEL UR4, UR56, UR5, !UP0 ;  /* 0x0000000538047287 */ /* 0x000fe4000c000000 */
[----:B------:R-:W-:Y:S01]  /*6000*/  USEL UR7, UR57, UR7, !UP1 ;  /* 0x0000000739077287 */ /* 0x000fe2000c800000 */
[----:B------:R-:W-:Y:S01]  /*6010*/  UMOV UR5, UR9 ;  /* 0x0000000900057c82 */ /* 0x000fe20008000000 */
[----:B------:R-:W-:Y:S02]  /*6020*/  UIMAD.WIDE.U32 UR8, UR4, UR40, URZ ;  /* 0x00000028040872a5 */ /* 0x000fe4000f8e00ff */
[----:B------:R-:W-:Y:S03]  /*6030*/  USHF.R.U32.HI UR6, URZ, UR12, UR5 ;  /* 0x0000000cff067299 */ /* 0x000fe60008011605 */
[----:B------:R-:W-:Y:S01]  /*6040*/  UMOV UR5, UR11 ;  /* 0x0000000b00057c82 */ /* 0x000fe20008000000 */
[----:B------:R-:W-:Y:S02]  /*6050*/  UIMAD.WIDE.U32 UR10, UR7, UR40, URZ ;  /* 0x00000028070a72a5 */ /* 0x000fe4000f8e00ff */
[----:B------:R-:W-:Y:S02]  /*6060*/  USHF.R.U32.HI UR12, URZ, UR53, UR5 ;  /* 0x00000035ff0c7299 */ /* 0x000fe40008011605 */
[----:B------:R-:W-:Y:S01]  /*6070*/  USEL UR6, UR37, UR6, !UP0 ;  /* 0x0000000625067287 */ /* 0x000fe2000c000000 */
[----:B------:R-:W-:Y:S02]  /*6080*/  UMOV UR5, UR9 ;  /* 0x0000000900057c82 */ /* 0x000fe40008000000 */
[----:B------:R-:W-:Y:S01]  /*6090*/  UMOV UR10, UR11 ;  /* 0x0000000b000a7c82 */ /* 0x000fe20008000000 */
[----:B------:R-:W-:Y:S02]  /*60a0*/  @UP2 USHF.R.U32.HI UR4, URZ, UR41, UR5 ;  /* 0x00000029ff042299 */ /* 0x000fe40008011605 */
[----:B------:R-:W-:Y:S02]  /*60b0*/  @UP2 USHF.R.U32.HI UR7, URZ, UR41, UR10 ;  /* 0x00000029ff072299 */ /* 0x000fe4000801160a */
[----:B------:R-:W-:Y:S02]  /*60c0*/  UIMAD UR4, UR42, UR4, URZ ;  /* 0x000000042a0472a4 */ /* 0x000fe4000f8e02ff */
[----:B------:R-:W-:Y:S02]  /*60d0*/  UIMAD.WIDE.U32 UR10, UR6, UR40, URZ ;  /* 0x00000028060a72a5 */ /* 0x000fe4000f8e00ff */
[----:B------:R-:W-:Y:S02]  /*60e0*/  USEL UR5, UR38, UR12, !UP1 ;  /* 0x0000000c26057287 */ /* 0x000fe4000c800000 */
[----:B------:R-:W-:Y:S02]  /*60f0*/  UIMAD UR8, UR42, UR7, URZ ;  /* 0x000000072a0872a4 */ /* 0x000fe4000f8e02ff */
[----:B------:R-:W-:Y:S03]  /*6100*/  UISETP.GE.AND UP0, UPT, UR6, UR4, UPT ;  /* 0x000000040600728c */ /* 0x000fe6000bf06270 */
[----:B------:R-:W-:Y:S01]  /*6110*/  UMOV UR4, UR11 ;  /* 0x0000000b00047c82 */ /* 0x000fe20008000000 */
[----:B------:R-:W-:Y:S02]  /*6120*/  UISETP.GE.OR UP0, UPT, UR5, UR8, UP0 ;  /* 0x000000080500728c */ /* 0x000fe40008706670 */
[----:B------:R-:W-:Y:S02]  /*6130*/  USHF.R.U32.HI UR4, URZ, UR41, UR4 ;  /* 0x00000029ff047299 */ /* 0x000fe40008011604 */
[----:B------:R-:W-:Y:S02]  /*6140*/  UIMAD.WIDE.U32 UR8, UR5, UR40, URZ ;  /* 0x00000028050872a5 */ /* 0x000fe4000f8e00ff */
[----:B------:R-:W-:Y:S02]  /*6150*/  USEL UR11, UR6, UR4, !UP2 ;  /* 0x00000004060b7287 */ /* 0x000fe4000d000000 */
[----:B------:R-:W-:Y:S02]  /*6160*/  UIADD3 UR8, UPT, UPT, -UR5, URZ, URZ ;  /* 0x000000ff05087290 */ /* 0x000fe4000fffe1ff */
[----:B------:R-:W-:Y:S01]  /*6170*/  UIADD3 UR10, UPT, UPT, -UR11, URZ, URZ ;  /* 0x000000ff0b0a7290 */ /* 0x000fe2000fffe1ff */
[----:B------:R-:W-:Y:S01]  /*6180*/  @!UP0 UMOV UR4, UR9 ;  /* 0x0000000900048c82 */ /* 0x000fe20008000000 */
[----:B------:R-:W-:Y:S02]  /*6190*/  UIADD3 UR9, UPT, UPT, -UR6, URZ, URZ ;  /* 0x000000ff06097290 */ /* 0x000fe4000fffe1ff */
[----:B------:R-:W-:Y:S02]  /*61a0*/  @!UP0 USHF.R.U32.HI UR4, URZ, UR41, UR4 ;  /* 0x00000029ff048299 */ /* 0x000fe40008011604 */
[----:B------:R-:W-:Y:S02]  /*61b0*/  UIMAD UR10, UR42, UR10, UR6 ;  /* 0x0000000a2a0a72a4 */ /* 0x000fe4000f8e0206 */
[----:B------:R-:W-:Y:S04]  /*61c0*/  @!UP0 USEL UR4, UR5, UR4, !UP2 ;  /* 0x0000000405048287 */ /* 0x000fe8000d000000 */
[----:B------:R-:W-:Y:S02]  /*61d0*/  @!UP0 UIMAD UR10, UR7, UR10, UR4 ;  /* 0x0000000a070a82a4 */ /* 0x000fe4000f8e0204 */
[----:B------:R-:W-:Y:S02]  /*61e0*/  @!UP0 UIADD3 UR11, UPT, UPT, UR11, -UR4, URZ ;  /* 0x800000040b0b8290 */ /* 0x000fe4000fffe0ff */
[----:B------:R-:W-:Y:S02]  /*61f0*/  UIMAD UR7, UR43, UR8, UR38 ;  /* 0x000000082b0772a4 */ /* 0x000fe4000f8e0226 */
[----:B------:R-:W-:Y:S02]  /*6200*/  @!UP0 UIMAD UR6, UR11, UR42, UR5 ;  /* 0x0000002a0b0682a4 */ /* 0x000fe4000f8e0205 */
[----:B------:R-:W-:Y:S01]  /*6210*/  UIMAD UR4, UR54, UR9, UR37 ;  /* 0x00000009360472a4 */ /* 0x000fe2000f8e0225 */
[----:B------:R-:W-:Y:S02]  /*6220*/  @!UP0 UMOV UR5, UR10 ;  /* 0x0000000a00058c82 */ /* 0x000fe40008000000 */
[----:B------:R-:W-:Y:S02]  /*6230*/  UIMAD UR38, UR5, UR43, UR7 ;  /* 0x0000002b052672a4 */ /* 0x000fe4000f8e0207 */
[----:B------:R-:W-:Y:S11]  /*6240*/  UIMAD UR37, UR6, UR54, UR4 ;  /* 0x00000036062572a4 */ /* 0x000ff6000f8e0204 */
[----:B------:R-:W-:Y:S01]  /*6250*/  @!UPT UIADD3 URZ, UPT, UPT, URZ, URZ, URZ ;  /* 0x000000fffffff290 */ /* 0x000fe2000fffe0ff */
.L_x_111:
[----:B------:R-:W-:Y:S01]  /*6260*/  UISETP.NE.AND UP0, UPT, UR39, 0x1, UPT ;  /* 0x000000012700788c */ /* 0x000fe2000bf05270 */
[----:B------:R-:W-:Y:S01]  /*6270*/  IADD3 R165, PT, PT, R165, 0x1, RZ ;  /* 0x00000001a5a57810 */ /* 0x000fe20007ffe0ff */
[----:B------:R-:W-:Y:S02]  /*6280*/  USHF.L.U32 UR50, UR16, 0x7, URZ ;  /* 0x0000000710327899 */ /* 0x000fe400080006ff */
[----:B------:R-:W-:Y:S07]  /*6290*/  USHF.L.U32 UR49, UR20, 0x7, URZ ;  /* 0x0000000714317899 */ /* 0x000fee00080006ff */
[----:B------:R-:W2:Y:S01]  /*62a0*/  @!UP0 LDCU.128 UR12, c[0x0][0xb10] ;  /* 0x00016200ff0c87ac */ /* 0x000ea20008000c00 */
[----:B------:R-:W4:Y:S01]  /*62b0*/  @!UP0 LDCU UR5, c[0x0][0xb0c] ;  /* 0x00016180ff0587ac */ /* 0x000f220008000800 */
[----:B------:R-:W3:Y:S01]  /*62c0*/  @!UP0 LDCU UR10, c[0x0][0xb20] ;  /* 0x00016400ff0a87ac */ /* 0x000ee20008000800 */
[----:B--2---:R-:W-:Y:S02]  /*62d0*/  UIMAD.WIDE.U32 UR8, UR38, UR12, URZ ;  /* 0x0000000c260872a5 */ /* 0x004fe4000f8e00ff */
[----:B------:R-:W-:Y:S02]  /*62e0*/  UIMAD.WIDE.U32 UR6, UR37, UR15, URZ ;  /* 0x0000000f250672a5 */ /* 0x000fe4000f8e00ff */
[----:B------:R-:W-:Y:S03]  /*62f0*/  @!UP0 UISETP.NE.AND UP1, UPT, UR14, 0x1, UPT ;  /* 0x000000010e00888c */ /* 0x000fe6000bf25270 */
[----:B------:R-:W-:Y:S01]  /*6300*/  @!UP0 UMOV UR4, UR9 ;  /* 0x0000000900048c82 */ /* 0x000fe20008000000 */
[----:B----4-:R-:W-:Y:S02]  /*6310*/  @!UP0 UISETP.NE.AND UP2, UPT, UR5, 0x1, UPT ;  /* 0x000000010500888c */ /* 0x010fe4000bf45270 */
[----:B------:R-:W-:Y:S01]  /*6320*/  @!UP0 USHF.R.U32.HI UR4, URZ, UR13, UR4 ;  /* 0x0000000dff048299 */ /* 0x000fe20008011604 */
[----:B------:R-:W-:Y:S02]  /*6330*/  @!UP0 UMOV UR6, UR7 ;  /* 0x0000000700068c82 */ /* 0x000fe40008000000 */
[----:B---3--:R-:W-:Y:S02]  /*6340*/  @!UP0 USHF.R.U32.HI UR6, URZ, UR10, UR6 ;  /* 0x0000000aff068299 */ /* 0x008fe40008011606 */
[----:B------:R-:W-:Y:S02]  /*6350*/  @!UP0 USEL UR7, UR38, UR4, !UP2 ;  /* 0x0000000426078287 */ /* 0x000fe4000d000000 */
[----:B------:R-:W-:Y:S04]  /*6360*/  @!UP0 USEL UR6, UR37, UR6, !UP1 ;  /* 0x0000000625068287 */ /* 0x000fe8000c800000 */
[----:B------:R-:W-:Y:S02]  /*6370*/  @!UP0 UIADD3 UR4, UPT, UPT, -UR7, UR6, URZ ;  /* 0x0000000607048290 */ /* 0x000fe4000fffe1ff */
[----:B------:R-:W-:Y:S02]  /*6380*/  @!UP0 UIADD3 UR6, UPT, UPT, UR7, -UR6, URZ ;  /* 0x8000000607068290 */ /* 0x000fe4000fffe0ff */
[----:B------:R-:W-:Y:S02]  /*6390*/  @!UP0 UIMAD UR38, UR4, UR5, UR38 ;  /* 0x00000005042682a4 */ /* 0x000fe4000f8e0226 */
[----:B------:R-:W-:Y:S02]  /*63a0*/  @!UP0 UIMAD UR37, UR6, UR14, UR37 ;  /* 0x0000000e062582a4 */ /* 0x000fe4000f8e0225 */
[----:B------:R-:W-:Y:S09]  /*63b0*/  ULOP3.LUT UP0, URZ, UR61, 0x1b0, URZ, 0xc0, !UPT ;  /* 0x000001b03dff7892 */ /* 0x000ff2000f80c0ff */
[----:B------:R-:W-:Y:S05]  /*63c0*/  BRA.U !UP0, `(.L_x_112) ;  /* 0x0000000108407547 */ /* 0x000fea000b800000 */
[----:B------:R-:W2:Y:S01]  /*63d0*/  LDCU.64 UR8, c[0x4][0x80] ;  /* 0x01001000ff0877ac */ /* 0x000ea20008000a00 */
[----:B------:R-:W-:Y:S01]  /*63e0*/  MOV R3, 0x0 ;  /* 0x0000000000037802 */ /* 0x000fe20000000f00 */
[----:B------:R-:W-:Y:S02]  /*63f0*/  HFMA2 R12, -RZ, RZ, 0, 5.9604644775390625e-08 ;  /* 0x00000001ff0c7431 */ /* 0x000fe400000001ff */
[----:B------:R-:W-:Y:S02]  /*6400*/  IMAD.MOV.U32 R8, RZ, RZ, 0x70 ;  /* 0x00000070ff087424 */ /* 0x000fe400078e00ff */
[----:B------:R-:W-:Y:S01]  /*6410*/  IMAD.MOV.U32 R13, RZ, RZ, RZ ;  /* 0x000000ffff0d7224 */ /* 0x000fe200078e00ff */
[----:B------:R-:W3:Y:S01]  /*6420*/  LDCU.64 UR6, c[0x4][0x88] ;  /* 0x01001100ff0677ac */ /* 0x000ee20008000a00 */
[----:B------:R-:W4:Y:S01]  /*6430*/  LDC.64 R2, c[0x4][R3] ;  /* 0x0100000003027b82 */ /* 0x000f220000000a00 */
[----:B------:R-:W1:Y:S01]  /*6440*/  LDCU.64 UR4, c[0x4][0x8] ;  /* 0x01000100ff0477ac */ /* 0x000e620008000a00 */
[----:B--2---:R-:W-:Y:S01]  /*6450*/  MOV R5, UR9 ;  /* 0x0000000900057c02 */ /* 0x004fe20008000f00 */
[----:B------:R-:W-:Y:S01]  /*6460*/  IMAD.U32 R4, RZ, RZ, UR8 ;  /* 0x00000008ff047e24 */ /* 0x000fe2000f8e00ff */
[----:B---3--:R-:W-:Y:S01]  /*6470*/  MOV R7, UR7 ;  /* 0x0000000700077c02 */ /* 0x008fe20008000f00 */
[----:B------:R-:W-:Y:S01]  /*6480*/  IMAD.U32 R6, RZ, RZ, UR6 ;  /* 0x00000006ff067e24 */ /* 0x000fe2000f8e00ff */
[----:B-1----:R-:W-:Y:S01]  /*6490*/  MOV R11, UR5 ;  /* 0x00000005000b7c02 */ /* 0x002fe20008000f00 */
[----:B------:R-:W-:Y:S02]  /*64a0*/  IMAD.U32 R10, RZ, RZ, UR4 ;  /* 0x00000004ff0a7e24 */ /* 0x000fe4000f8e00ff */
[----:B------:R-:W-:Y:S07]  /*64b0*/  LEPC R20, `(.L_x_112) ;  /* 0x000000001014794e */ /* 0x000fee0000000000 */
[----:B----45:R-:W-:Y:S05]  /*64c0*/  CALL.ABS.NOINC R2 ;  /* 0x0000000002007343 */ /* 0x030fea0003c00000 */
.L_x_112:
[----:B------:R-:W-:Y:S01]  /*64d0*/  LOP3.LUT P0, RZ, R180, 0x1b0, RZ, 0xc0, !PT ;  /* 0x000001b0b4ff7812 */ /* 0x000fe2000780c0ff */
[----:B------:R-:W-:Y:S11]  /*64e0*/  BSSY.RECONVERGENT B6, `(.L_x_113) ;  /* 0x0000013000067945 */ /* 0x000ff60003800200 */
[----:B------:R-:W-:Y:S01]  /*64f0*/  @!UPT UIADD3 URZ, UPT, UPT, URZ, URZ, URZ ;  /* 0x000000fffffff290 */ /* 0x000fe2000fffe0ff */
[----:B------:R-:W-:Y:S05]  /*6500*/  @!P0 BRA `(.L_x_114) ;  /* 0x0000000000408947 */ /* 0x000fea0003800000 */
        /* <DEDUP_REMOVED lines=16> */
.L_x_114:
[----:B------:R-:W-:Y:S05]  /*6610*/  BSYNC.RECONVERGENT B6 ;  /* 0x0000000000067941 */ /* 0x000fea0003800200 */
.L_x_113:
[----:B------:R-:W-:Y:S02]  /*6620*/  ISETP.NE.U32.AND P0, PT, RZ, UR46, PT ;  /* 0x0000002eff007c0c */ /* 0x000fe4000bf05070 */
[C---:B------:R-:W-:Y:S02]  /*6630*/  ISETP.NE.U32.AND P4, PT, R160.reuse, RZ, PT ;  /* 0x000000ffa000720c */ /* 0x040fe40003f85070 */
[----:B------:R-:W-:Y:S02]  /*6640*/  ISETP.NE.U32.AND P1, PT, R160, RZ, PT ;  /* 0x000000ffa000720c */ /* 0x000fe40003f25070 */
[----:B------:R-:W-:Y:S02]  /*6650*/  ISETP.NE.AND.EX P0, PT, RZ, UR47, PT, P0 ;  /* 0x0000002fff007c0c */ /* 0x000fe4000bf05300 */
[C---:B------:R-:W-:Y:S02]  /*6660*/  ISETP.NE.AND.EX P4, PT, R161.reuse, RZ, PT, P4 ;  /* 0x000000ffa100720c */ /* 0x040fe40003f85340 */
[----:B------:R-:W-:Y:S02]  /*6670*/  ISETP.NE.AND.EX P1, PT, R161, RZ, P0, P1 ;  /* 0x000000ffa100720c */ /* 0x000fe40000725310 */
[----:B------:R-:W-:Y:S02]  /*6680*/  ISETP.NE.U32.AND P5, PT, R156, RZ, PT ;  /* 0x000000ff9c00720c */ /* 0x000fe40003fa5070 */
[----:B------:R-:W-:Y:S02]  /*6690*/  ISETP.NE.U32.AND P2, PT, RZ, UR46, PT ;  /* 0x0000002eff007c0c */ /* 0x000fe4000bf45070 */
[----:B------:R-:W-:Y:S02]  /*66a0*/  PLOP3.LUT P0, PT, PT, PT, PT, 0x8, 0x80 ;  /* 0x000000000080781c */ /* 0x000fe40003f0e170 */
[----:B------:R-:W-:Y:S02]  /*66b0*/  ISETP.NE.AND.EX P5, PT, R157, RZ, PT, P5 ;  /* 0x000000ff9d00720c */ /* 0x000fe40003fa5350 */
[----:B------:R-:W-:Y:S03]  /*66c0*/  ISETP.NE.AND.EX P2, PT, RZ, UR47, PT, P2 ;  /* 0x0000002fff007c0c */ /* 0x000fe6000bf45320 */
[----:B------:R-:W-:Y:S01]  /*66d0*/  @!P1 PLOP3.LUT P0, PT, P4, PT, PT, 0x80, 0x8 ;  /* 0x000000000008981c */ /* 0x000fe2000270f070 */
[----:B------:R-:W-:Y:S01]  /*66e0*/  @!UPT UIADD3 URZ, UPT, UPT, URZ, URZ, URZ ;  /* 0x000000fffffff290 */ /* 0x000fe2000fffe0ff */
[----:B------:R-:W-:Y:S11]  /*66f0*/  @!P4 BRA `(.L_x_115) ;  /* 0x000000000030c947 */ /* 0x000ff60003800000 */
[----:B------:R-:W-:Y:S01]  /*6700*/  ISETP.NE.U32.AND P3, PT, R158, RZ, PT ;  /* 0x000000ff9e00720c */ /* 0x000fe20003f65070 */
[----:B------:R-:W2:Y:S01]  /*6710*/  LDCU.64 UR4, c[0x0][0x358] ;  /* 0x00006b00ff0477ac */ /* 0x000ea20008000a00 */
[----:B------:R-:W-:Y:S02]  /*6720*/  IMAD.MOV.U32 R162, RZ, RZ, 0x1 ;  /* 0x00000001ffa27424 */ /* 0x000fe400078e00ff */
[----:B------:R-:W-:Y:S11]  /*6730*/  ISETP.NE.AND.EX P3, PT, R159, RZ, PT, P3 ;  /* 0x000000ff9f00720c */ /* 0x000ff60003f65330 */
[----:B------:R-:W-:Y:S02]  /*6740*/  @!UPT UIADD3 URZ, UPT, UPT, URZ, URZ, URZ ;  /* 0x000000fffffff290 */ /* 0x000fe4000fffe0ff */
[----:B------:R-:W3:Y:S01]  /*6750*/  @P3 LDC.64 R2, c[0x0][0x888] ;  /* 0x00022200ff023b82 */ /* 0x000ee20000000a00 */
[----:B-1----:R-:W-:Y:S04]  /*6760*/  @P3 IMAD R0, R160, UR36, RZ ;  /* 0x00000024a0003c24 */ /* 0x002fe8000f8e02ff */
[----:B---3--:R-:W-:Y:S04]  /*6770*/  @P3 IMAD.WIDE R2, R0, 0x4, R2 ;  /* 0x0000000400023825 */ /* 0x008fe800078e0202 */
[----:B------:R-:W-:Y:S01]  /*6780*/  HFMA2 R0, -RZ, RZ, 0, 5.9604644775390625e-08 ;  /* 0x00000001ff007431 */ /* 0x000fe200000001ff */
[----:B--2--5:R2:W5:Y:S04]  /*6790*/  @P3 LDG.E R73, desc[UR4][R2.64] ;  /* 0x0000000402493981 */ /* 0x024568000c1e1900 */
[----:B------:R-:W-:Y:S01]  /*67a0*/  @!P3 PRMT R162, R0, 0x7610, R162 ;  /* 0x0000761000a2b816 */ /* 0x000fe200000000a2 */
[----:B--2---:R-:W3:Y:S06]  /*67b0*/  @!P3 LDC R73, c[0x0][0x880] ;  /* 0x00022000ff49bb82 */ /* 0x004eec0000000800 */
.L_x_115:
[----:B------:R-:W-:Y:S05]  /*67c0*/  @!P5 BRA `(.L_x_116) ;  /* 0x000000000024d947 */ /* 0x000fea0003800000 */
[----:B------:R-:W-:Y:S01]  /*67d0*/  ISETP.NE.U32.AND P3, PT, R138, RZ, PT ;  /* 0x000000ff8a00720c */ /* 0x000fe20003f65070 */
[----:B------:R-:W2:Y:S03]  /*67e0*/  LDCU.64 UR4, c[0x0][0x358] ;  /* 0x00006b00ff0477ac */ /* 0x000ea60008000a00 */
[----:B------:R-:W-:Y:S11]  /*67f0*/  ISETP.NE.AND.EX P3, PT, R139, RZ, PT, P3 ;  /* 0x000000ff8b00720c */ /* 0x000ff60003f65330 */
[----:B------:R-:W-:Y:S02]  /*6800*/  @!UPT UIADD3 URZ, UPT, UPT, URZ, URZ, URZ ;  /* 0x000000fffffff290 */ /* 0x000fe4000fffe0ff */
[----:B------:R-:W4:Y:S01]  /*6810*/  @P3 LDC.64 R2, c[0x0][0x8a8] ;  /* 0x00022a00ff023b82 */ /* 0x000f220000000a00 */
[----:B-1----:R-:W-:Y:S04]  /*6820*/  @P3 IMAD R0, R156, UR36, RZ ;  /* 0x000000249c003c24 */ /* 0x002fe8000f8e02ff */
[----:B----4-:R-:W-:Y:S05]  /*6830*/  @P3 IMAD.WIDE R2, R0, 0x4, R2 ;  /* 0x0000000400023825 */ /* 0x010fea00078e0202 */
[----:B--2--5:R2:W5:Y:S02]  /*6840*/  @P3 LDG.E R70, desc[UR4][R2.64] ;  /* 0x0000000402463981 */ /* 0x024564000c1e1900 */
[----:B--2---:R-:W4:Y:S02]  /*6850*/  @!P3 LDC R70, c[0x0][0x8a0] ;  /* 0x00022800ff46bb82 */ /* 0x004f240000000800 */
.L_x_116:
[----:B---3-5:R-:W-:Y:S01]  /*6860*/  FSETP.NEU.AND P3, PT, R73, RZ, PT ;  /* 0x000000ff4900720b */ /* 0x028fe20003f6d000 */
[----:B------:R-:W-:Y:S01]  /*6870*/  BSSY B1, `(.L_x_117) ;  /* 0x0000046000017945 */ /* 0x000fe20003800000 */
[----:B------:R-:W-:Y:S01]  /*6880*/  SEL R7, RZ, 0xffffffff, P2 ;  /* 0xffffffffff077807 */ /* 0x000fe20001000000 */
[----:B------:R-:W-:Y:S01]  /*6890*/  IMAD.MOV.U32 R193, RZ, RZ, 0x1 ;  /* 0x00000001ffc17424 */ /* 0x000fe200078e00ff */
[----:B-1----:R-:W-:Y:S01]  /*68a0*/  @!P1 SEL R0, RZ, 0xffffffff, P3 ;  /* 0xffffffffff009807 */ /* 0x002fe20001800000 */
[----:B------:R-:W-:Y:S01]  /*68b0*/  IMAD R71, R68, 0x80, R69 ;  /* 0x0000008044477824 */ /* 0x000fe200078e0245 */
[----:B------:R-:W-:Y:S02]  /*68c0*/  LOP3.LUT P2, RZ, R162, 0xff, RZ, 0xc0, !PT ;  /* 0x000000ffa2ff7812 */ /* 0x000fe4000784c0ff */
[----:B------:R-:W-:Y:S02]  /*68d0*/  CS2R R154, SRZ ;  /* 0x00000000009a7805 */ /* 0x000fe4000001ff00 */
[----:B------:R-:W-:Y:S02]  /*68e0*/  LEA R3, R169, UR44, 0x3 ;  /* 0x0000002ca9037c11 */ /* 0x000fe4000f8e18ff */
[----:B------:R-:W-:Y:S02]  /*68f0*/  CS2R R152, SRZ ;  /* 0x0000000000987805 */ /* 0x000fe4000001ff00 */
[----:B------:R-:W-:Y:S02]  /*6900*/  @P0 SEL R0, R7, R0, !P2 ;  /* 0x0000000007000207 */ /* 0x000fe40005000000 */
[----:B------:R-:W-:Y:S02]  /*6910*/  CS2R R150, SRZ ;  /* 0x0000000000967805 */ /* 0x000fe4000001ff00 */
[----:B------:R-:W-:Y:S02]  /*6920*/  LEA R164, R68, UR44, 0x3 ;  /* 0x0000002c44a47c11 */ /* 0x000fe4000f8e18ff */
[----:B------:R-:W-:Y:S02]  /*6930*/  CS2R R148, SRZ ;  /* 0x0000000000947805 */ /* 0x000fe4000001ff00 */
[----:B------:R-:W-:Y:S02]  /*6940*/  @!P1 LOP3.LUT R0, R0, 0x1, RZ, 0xc0, !PT ;  /* 0x0000000100009812 */ /* 0x000fe400078ec0ff */
[----:B------:R-:W-:Y:S02]  /*6950*/  CS2R R146, SRZ ;  /* 0x0000000000927805 */ /* 0x000fe4000001ff00 */
[----:B------:R-:W-:Y:S02]  /*6960*/  SHF.L.U32 R5, R171, 0x1f, RZ ;  /* 0x0000001fab057819 */ /* 0x000fe400000006ff */
[----:B------:R-:W-:Y:S02]  /*6970*/  CS2R R144, SRZ ;  /* 0x0000000000907805 */ /* 0x000fe4000001ff00 */
[----:B------:R-:W-:Y:S02]  /*6980*/  ISETP.NE.U32.OR P6, PT, R0, 0x1, P1 ;  /* 0x000000010000780c */ /* 0x000fe40000fc5470 */
[----:B------:R-:W-:Y:S02]  /*6990*/  CS2R R142, SRZ ;  /* 0x00000000008e7805 */ /* 0x000fe4000001ff00 */
[----:B------:R-:W-:Y:S02]  /*69a0*/  SEL R0, RZ, 0xffffffff, P3 ;  /* 0xffffffffff007807 */ /* 0x000fe40001800000 */
[----:B------:R-:W-:Y:S02]  /*69b0*/  CS2R R140, SRZ ;  /* 0x00000000008c7805 */ /* 0x000fe4000001ff00 */
[----:B------:R-:W-:Y:S02]  /*69c0*/  P2R R172, PR, RZ, 0x40 ;  /* 0x00000040ffac7803 */ /* 0x000fe40000000000 */
[----:B------:R-:W-:Y:S04]  /*69d0*/  @P4 SEL R0, R7, R0, !P2 ;  /* 0x0000000007004207 */ /* 0x000fe80005000000 */
[----:B------:R-:W-:Y:S02]  /*69e0*/  LOP3.LUT R0, R0, 0x1, RZ, 0xc0, !PT ;  /* 0x0000000100007812 */ /* 0x000fe400078ec0ff */
[----:B------:R-:W-:Y:S02]  /*69f0*/  @P6 SHF.L.U32 R2, R168, 0x1f, RZ ;  /* 0x0000001fa8026819 */ /* 0x000fe400000006ff */
[----:B------:R-:W-:Y:S02]  /*6a00*/  ISETP.NE.U32.AND P5, PT, R0, 0x1, PT ;  /* 0x000000010000780c */ /* 0x000fe40003fa5070 */
[----:B------:R-:W1:Y:S02]  /*6a10*/  @P6 SYNCS.PHASECHK.TRANS64.TRYWAIT P1, [R3+URZ+0x100], R2 ;  /* 0x00010002030065a7 */ /* 0x000e6400080211ff */
[----:B------:R-:W-:Y:S01]  /*6a20*/  P2R R194, PR, RZ, 0x20 ;  /* 0x00000020ffc27803 */ /* 0x000fe20000000000 */
[----:B------:R2:W3:Y:S01]  /*6a30*/  SYNCS.PHASECHK.TRANS64.TRYWAIT P0, [R164+URZ+0x150], R5 ;  /* 0x00015005a40075a7 */ /* 0x0004e200080011ff */
[----:B-1----:R-:W-:Y:S01]  /*6a40*/  @P6 SEL R193, RZ, 0x1, !P1 ;  /* 0x00000001ffc16807 */ /* 0x002fe20004800000 */
[----:B--2---:R-:W-:Y:S06]  /*6a50*/  @!P6 BRA `(.L_x_118) ;  /* 0x00000000009ce947 */ /* 0x004fec0003800000 */
[----:B------:R-:W-:Y:S01]  /*6a60*/  @P5 IMAD R8, R169, 0x2000, R178 ;  /* 0x00002000a9085824 */ /* 0x000fe200078e02b2 */
[----:B------:R-:W1:Y:S01]  /*6a70*/  S2R R0, SR_CgaCtaId ;  /* 0x0000000000007919 */ /* 0x000e620000008800 */
[----:B------:R-:W-:Y:S01]  /*6a80*/  ISETP.NE.AND P1, PT, R193, RZ, PT ;  /* 0x000000ffc100720c */ /* 0x000fe20003f25270 */
[----:B------:R-:W-:Y:S01]  /*6a90*/  BSSY B0, `(.L_x_119) ;  /* 0x0000010000007945 */ /* 0x000fe20003800000 */
[--C-:B------:R-:W-:Y:S01]  /*6aa0*/  @P5 IMAD R7, R179, -0x10, R8.reuse ;  /* 0xfffffff0b3075824 */ /* 0x100fe200078e0208 */
[----:B------:R-:W-:Y:S01]  /*6ab0*/  CS2R R142, SRZ ;  /* 0x00000000008e7805 */ /* 0x000fe2000001ff00 */
[----:B------:R-:W-:Y:S01]  /*6ac0*/  @P5 IMAD R6, R177, -0x10, R8 ;  /* 0xfffffff0b1065824 */ /* 0x000fe200078e0208 */
[----:B------:R-:W-:Y:S01]  /*6ad0*/  CS2R R140, SRZ ;  /* 0x00000000008c7805 */ /* 0x000fe2000001ff00 */
[----:B------:R-:W-:Y:S01]  /*6ae0*/  @P5 IMAD R4, R176, 0x10, R7 ;  /* 0x00000010b0045824 */ /* 0x000fe200078e0207 */
[----:B------:R-:W-:Y:S02]  /*6af0*/  CS2R R150, SRZ ;  /* 0x0000000000967805 */ /* 0x000fe4000001ff00 */
[----:B------:R-:W-:Y:S02]  /*6b00*/  CS2R R148, SRZ ;  /* 0x0000000000947805 */ /* 0x000fe4000001ff00 */
[----:B------:R-:W-:Y:S02]  /*6b10*/  CS2R R146, SRZ ;  /* 0x0000000000927805 */ /* 0x000fe4000001ff00 */
[----:B------:R-:W-:Y:S02]  /*6b20*/  CS2R R144, SRZ ;  /* 0x0000000000907805 */ /* 0x000fe4000001ff00 */
[----:B------:R-:W-:Y:S02]  /*6b30*/  CS2R R154, SRZ ;  /* 0x00000000009a7805 */ /* 0x000fe4000001ff00 */
[----:B------:R-:W-:Y:S01]  /*6b40*/  CS2R R152, SRZ ;  /* 0x0000000000987805 */ /* 0x000fe2000001ff00 */
[----:B------:R-:W-:Y:S06]  /*6b50*/  @P1 BRA `(.L_x_120) ;  /* 0x00000000000c1947 */ /* 0x000fec0003800000 */
[----:B------:R-:W-:Y:S04]  /*6b60*/  SHF.L.U32 R2, R168, 0x1f, RZ ;  /* 0x0000001fa8027819 */ /* 0x000fe800000006ff */
[----:B------:R-:W2:Y:S02]  /*6b70*/  SYNCS.PHASECHK.TRANS64.TRYWAIT P1, [R3+URZ+0x100], R2 ;  /* 0x00010002030075a7 */ /* 0x000ea400080211ff */
[----:B--2---:R-:W-:Y:S05]  /*6b80*/  @!P1 BRA `(.L_x_121) ;  /* 0x00000038008c9947 */ /* 0x004fea0003800000 */
.L_x_120:
[----:B------:R-:W-:Y:S05]  /*6b90*/  BSYNC B0 ;  /* 0x0000000000007941 */ /* 0x000fea0003800000 */
.L_x_119:
[----:B------:R-:W-:Y:S01]  /*6ba0*/  ISETP.NE.AND P1, PT, R194, RZ, PT ;  /* 0x000000ffc200720c */ /* 0x000fe20003f25270 */
[----:B--2---:R-:W-:Y:S02]  /*6bb0*/  VIADD R3, R3, 0x110 ;  /* 0x0000011003037836 */ /* 0x004fe40000000000 */
[----:B------:R-:W-:Y:S03]  /*6bc0*/  VIADD R169, R169, 0x1 ;  /* 0x00000001a9a97836 */ /* 0x000fe60000000000 */
[----:B-1----:R-:W-:Y:S07]  /*6bd0*/  PRMT R0, R0, 0x654, R3 ;  /* 0x0000065400007816 */ /* 0x002fee0000000003 */
[----:B------:R1:W2:Y:S04]  /*6be0*/  @P1 LDS.128 R140, [R8] ;  /* 0x00000000088c1984 */ /* 0x0002a80000000c00 */
[----:B------:R1:W1:Y:S04]  /*6bf0*/  @P1 LDS.128 R148, [R6+0x20] ;  /* 0x0000200006941984 */ /* 0x0002680000000c00 */
[----:B------:R1:W1:Y:S04]  /*6c00*/  @P1 LDS.128 R144, [R7+0x10] ;  /* 0x0000100007901984 */ /* 0x0002680000000c00 */
[----:B------:R1:W1:Y:S01]  /*6c10*/  @P1 LDS.128 R152, [R4+0x10] ;  /* 0x0000100004981984 */ /* 0x0002620000000c00 */
[C---:B------:R-:W-:Y:S01]  /*6c20*/  ISETP.NE.AND P1, PT, R169.reuse, 0x2, PT ;  /* 0x00000002a900780c */ /* 0x040fe20003f25270 */
[----:B------:R-:W-:Y:S01]  /*6c30*/  @!PT LDS RZ, [RZ] ;  /* 0x00000000fffff984 */ /* 0x000fe20000000800 */
[----:B------:R-:W-:Y:S01]  /*6c40*/  @!PT LDS RZ, [RZ] ;  /* 0x00000000fffff984 */ /* 0x000fe20000000800 */
[----:B------:R-:W-:Y:S01]  /*6c50*/  @!PT LDS RZ, [RZ] ;  /* 0x00000000fffff984 */ /* 0x000fe20000000800 */
[----:B------:R-:W-:Y:S01]  /*6c60*/  @!PT LDS RZ, [RZ] ;  /* 0x00000000fffff984 */ /* 0x000fe20000000800 */
[----:B------:R5:W-:Y:S06]  /*6c70*/  MEMBAR.ALL.CTA ;  /* 0x0000000000007992 */ /* 0x000bec0000008000 */
[----:B-----5:R-:W5:Y:S01]  /*6c80*/  FENCE.VIEW.ASYNC.S ;  /* 0x00000000000073c6 */ /* 0x020f620000000000 */
[----:B------:R-:W-:Y:S02]  /*6c90*/  SEL R3, RZ, 0x1, P1 ;  /* 0x00000001ff037807 */ /* 0x000fe40000800000 */
[----:B------:R-:W-:Y:S02]  /*6ca0*/  SEL R169, R169, RZ, P1 ;  /* 0x000000ffa9a97207 */ /* 0x000fe40000800000 */
[----:B------:R-:W-:Y:S01]  /*6cb0*/  LOP3.LUT R168, R168, R3, RZ, 0x3c, !PT ;  /* 0x00000003a8a87212 */ /* 0x000fe200078e3cff */
[----:B-----5:R1:W-:Y:S06]  /*6cc0*/  SYNCS.ARRIVE.TRANS64.RED.A1T0 RZ, [R0+URZ], RZ ;  /* 0x000000ff00ff79a7 */ /* 0x0203ec00081004ff */
.L_x_118:
[----:B------:R-:W-:Y:S05]  /*6cd0*/  BSYNC B1 ;  /* 0x0000000000017941 */ /* 0x000fea0003800000 */
.L_x_117:
[----:B-1----:R-:W-:Y:S04]  /*6ce0*/  SHF.R.U32.HI R0, RZ, 0x15, R71 ;  /* 0x00000015ff007819 */ /* 0x002fe80000011647 */
[----:B------:R-:W-:Y:S01]  /*6cf0*/  LOP3.LUT P1, RZ, R0, 0x3, R163, 0x48, !PT ;  /* 0x0000000300ff7812 */ /* 0x000fe200078248a3 */
[----:B------:R-:W-:Y:S01]  /*6d00*/  @!UPT UIADD3 URZ, UPT, UPT, URZ, URZ, URZ ;  /* 0x000000fffffff290 */ /* 0x000fe2000fffe0ff */
[----:B---3--:R-:W-:Y:S11]  /*6d10*/  @P0 BRA `(.L_x_122) ;  /* 0x0000000000080947 */ /* 0x008ff60003800000 */
[----:B------:R-:W1:Y:S02]  /*6d20*/  SYNCS.PHASECHK.TRANS64.TRYWAIT P0, [R164+URZ+0x150], R5 ;  /* 0x00015005a40075a7 */ /* 0x000e6400080011ff */
[----:B-1----:R-:W-:Y:S05]  /*6d30*/  @!P0 BRA `(.L_x_123) ;  /* 0x0000003800348947 */ /* 0x002fea0003800000 */
.L_x_122:
[----:B------:R-:W-:Y:S04]  /*6d40*/  BSSY.RECONVERGENT B6, `(.L_x_124) ;  /* 0x0000012000067945 */ /* 0x000fe80003800200 */
[----:B------:R-:W-:Y:S05]  /*6d50*/  @!P1 BRA `(.L_x_125) ;  /* 0x0000000000409947 */ /* 0x000fea0003800000 */
[----:B------:R-:W1:Y:S01]  /*6d60*/  LDCU.64 UR8, c[0x4][0x70] ;  /* 0x01000e00ff0877ac */ /* 0x000e620008000a00 */
[----:B------:R-:W-:Y:S01]  /*6d70*/  MOV R3, 0x0 ;  /* 0x0000000000037802 */ /* 0x000fe20000000f00 */
[----:B------:R-:W-:Y:S02]  /*6d80*/  HFMA2 R12, -RZ, RZ, 0, 5.9604644775390625e-08 ;  /* 0x00000001ff0c7431 */ /* 0x000fe400000001ff */
[----:B------:R-:W-:Y:S02]  /*6d90*/  IMAD.MOV.U32 R8, RZ, RZ, 0x192 ;  /* 0x00000192ff087424 */ /* 0x000fe400078e00ff */
[----:B------:R-:W-:Y:S01]  /*6da0*/  IMAD.MOV.U32 R13, RZ, RZ, RZ ;  /* 0x000000ffff0d7224 */ /* 0x000fe200078e00ff */
[----:B------:R-:W3:Y:S01]  /*6db0*/  LDCU.64 UR6, c[0x4][0x78] ;  /* 0x01000f00ff0677ac */ /* 0x000ee20008000a00 */
[----:B------:R-:W2:Y:S01]  /*6dc0*/  LDC.64 R2, c[0x4][R3] ;  /* 0x0100000003027b82 */ /* 0x000ea20000000a00 */
[----:B------:R-:W5:Y:S01]  /*6dd0*/  LDCU.64 UR4, c[0x4][0x10] ;  /* 0x01000200ff0477ac */ /* 0x000f620008000a00 */
[----:B-1----:R-:W-:Y:S01]  /*6de0*/  MOV R5, UR9 ;  /* 0x0000000900057c02 */ /* 0x002fe20008000f00 */
[----:B------:R-:W-:Y:S01]  /*6df0*/  IMAD.U32 R4, RZ, RZ, UR8 ;  /* 0x00000008ff047e24 */ /* 0x000fe2000f8e00ff */
[----:B---3--:R-:W-:Y:S01]  /*6e00*/  MOV R7, UR7 ;  /* 0x0000000700077c02 */ /* 0x008fe20008000f00 */
[----:B------:R-:W-:Y:S01]  /*6e10*/  IMAD.U32 R6, RZ, RZ, UR6 ;  /* 0x00000006ff067e24 */ /* 0x000fe2000f8e00ff */
[----:B-----5:R-:W-:Y:S01]  /*6e20*/  MOV R11, UR5 ;  /* 0x00000005000b7c02 */ /* 0x020fe20008000f00 */
[----:B------:R-:W-:Y:S02]  /*6e30*/  IMAD.U32 R10, RZ, RZ, UR4 ;  /* 0x00000004ff0a7e24 */ /* 0x000fe4000f8e00ff */
[----:B------:R-:W-:Y:S07]  /*6e40*/  LEPC R20, `(.L_x_125) ;  /* 0x000000001014794e */ /* 0x000fee0000000000 */
[----:B--2-4-:R-:W-:Y:S05]  /*6e50*/  CALL.ABS.NOINC R2 ;  /* 0x0000000002007343 */ /* 0x014fea0003c00000 */
.L_x_125:
[----:B------:R-:W-:Y:S05]  /*6e60*/  BSYNC.RECONVERGENT B6 ;  /* 0x0000000000067941 */ /* 0x000fea0003800200 */
.L_x_124:
[-C--:B--2---:R-:W-:Y:S01]  /*6e70*/  F2FP.F16.E4M3.UNPACK_B R74, R140.reuse ;  /* 0x0000008cff4a723e */ /* 0x084fe200020006ff */
[----:B------:R-:W-:Y:S05]  /*6e80*/  WARPSYNC.ALL ;  /* 0x0000000000007948 */ /* 0x000fea0003800000 */
[----:B------:R-:W-:Y:S01]  /*6e90*/  R2UR UR4, R71 ;  /* 0x00000000470472ca */ /* 0x000fe200000e0000 */
[--C-:B------:R-:W-:Y:S01]  /*6ea0*/  HADD2.F32 R72, -RZ, R74.reuse.H0_H0 ;  /* 0x2000004aff487230 */ /* 0x100fe20000004100 */
[----:B------:R-:W-:Y:S01]  /*6eb0*/  F2FP.F16.E4M3.UNPACK_B R76, R140.H1 ;  /* 0x0000008cff4c723e */ /* 0x000fe200030006ff */
[----:B------:R-:W-:Y:S01]  /*6ec0*/  HADD2.F32 R75, -RZ, R74.H1_H1 ;  /* 0x3000004aff4b7230 */ /* 0x000fe20000004100 */
[-C--:B------:R-:W-:Y:S01]  /*6ed0*/  F2FP.F16.E4M3.UNPACK_B R78, R141.reuse ;  /* 0x0000008dff4e723e */ /* 0x080fe200020006ff */
[----:B------:R-:W-:Y:S01]  /*6ee0*/  BSSY.RECONVERGENT B0, `(.L_x_126) ;  /* 0x000011d000007945 */ /* 0x000fe20003800200 */
[----:B------:R-:W-:Y:S01]  /*6ef0*/  F2FP.F16.E4M3.UNPACK_B R80, R141.H1 ;  /* 0x0000008dff50723e */ /* 0x000fe200030006ff */
[----:B------:R-:W-:Y:S01]  /*6f00*/  HADD2.F32 R74, -RZ, R76.H0_H0 ;  /* 0x2000004cff4a7230 */ /* 0x000fe20000004100 */
[-C--:B------:R-:W-:Y:S01]  /*6f10*/  F2FP.F16.E4M3.UNPACK_B R82, R142.reuse ;  /* 0x0000008eff52723e */ /* 0x080fe200020006ff */
[--C-:B------:R-:W-:Y:S01]  /*6f20*/  HADD2.F32 R77, -RZ, R78.reuse.H0_H0 ;  /* 0x2000004eff4d7230 */ /* 0x100fe20000004100 */
[----:B------:R-:W-:Y:S01]  /*6f30*/  F2FP.F16.E4M3.UNPACK_B R84, R142.H1 ;  /* 0x0000008eff54723e */ /* 0x000fe200030006ff */
[----:B------:R-:W-:Y:S01]  /*6f40*/  HADD2.F32 R78, -RZ, R78.H1_H1 ;  /* 0x3000004eff4e7230 */ /* 0x000fe20000004100 */
[-C--:B------:R-:W-:Y:S01]  /*6f50*/  F2FP.F16.E4M3.UNPACK_B R86, R143.reuse ;  /* 0x0000008fff56723e */ /* 0x080fe200020006ff */
[----:B-1----:R-:W4:Y:S01]  /*6f60*/  LDTM.x64 R4, tmem[UR4] ;  /* 0x00000004000479ee */ /* 0x002f220008340000 */
[----:B------:R-:W-:Y:S01]  /*6f70*/  F2FP.F16.E4M3.UNPACK_B R88, R143.H1 ;  /* 0x0000008fff58723e */ /* 0x000fe200030006ff */
[----:B------:R-:W-:Y:S01]  /*6f80*/  HADD2.F32 R76, -RZ, R76.H1_H1 ;  /* 0x3000004cff4c7230 */ /* 0x000fe20000004100 */
[-C--:B------:R-:W-:Y:S01]  /*6f90*/  F2FP.F16.E4M3.UNPACK_B R90, R144.reuse ;  /* 0x00000090ff5a723e */ /* 0x080fe200020006ff */
[----:B------:R-:W-:Y:S01]  /*6fa0*/  HADD2.F32 R79, -RZ, R80.H0_H0 ;  /* 0x20000050ff4f7230 */ /* 0x000fe20000004100 */
[----:B------:R-:W-:Y:S01]  /*6fb0*/  F2FP.F16.E4M3.UNPACK_B R92, R144.H1 ;  /* 0x00000090ff5c723e */ /* 0x000fe200030006ff */
[--C-:B------:R-:W-:Y:S01]  /*6fc0*/  HADD2.F32 R81, -RZ, R82.reuse.H0_H0 ;  /* 0x20000052ff517230 */ /* 0x100fe20000004100 */
[----:B------:R-:W-:Y:S01]  /*6fd0*/  ISETP.NE.AND P6, PT, R172, RZ, PT ;  /* 0x000000ffac00720c */ /* 0x000fe20003fc5270 */
[----:B------:R-:W-:Y:S01]  /*6fe0*/  HADD2.F32 R82, -RZ, R82.H1_H1 ;  /* 0x30000052ff527230 */ /* 0x000fe20000004100 */
[----:B------:R-:W-:Y:S01]  /*6ff0*/  SHF.L.U32 R195, R167, 0x4, RZ ;  /* 0x00000004a7c37819 */ /* 0x000fe200000006ff */
[--C-:B------:R-:W-:Y:S01]  /*7000*/  HADD2.F32 R85, -RZ, R86.reuse.H0_H0 ;  /* 0x20000056ff557230 */ /* 0x100fe20000004100 */
[----:B------:R-:W-:Y:S01]  /*7010*/  SHF.L.U32 R203, R166, 0x4, RZ ;  /* 0x00000004a6cb7819 */ /* 0x000fe200000006ff */
[----:B------:R-:W-:Y:S01]  /*7020*/  HADD2.F32 R86, -RZ, R86.H1_H1 ;  /* 0x30000056ff567230 */ /* 0x000fe20000004100 */
[C---:B------:R-:W-:Y:S01]  /*7030*/  IADD3 R182, PT, PT, R178.reuse, R195, RZ ;  /* 0x000000c3b2b67210 */ /* 0x040fe20007ffe0ff */
[--C-:B------:R-:W-:Y:S01]  /*7040*/  HADD2.F32 R89, -RZ, R90.reuse.H0_H0 ;  /* 0x2000005aff597230 */ /* 0x100fe20000004100 */
[----:B------:R-:W-:Y:S01]  /*7050*/  IADD3 R192, PT, PT, R178, R203, RZ ;  /* 0x000000cbb2c07210 */ /* 0x000fe20007ffe0ff */
[----:B------:R-:W-:Y:S01]  /*7060*/  HADD2.F32 R90, -RZ, R90.H1_H1 ;  /* 0x3000005aff5a7230 */ /* 0x000fe20000004100 */
[----:B------:R-:W-:Y:S01]  /*7070*/  SHF.L.U32 R201, R176, 0x4, RZ ;  /* 0x00000004b0c97819 */ /* 0x000fe200000006ff */
[----:B------:R-:W-:Y:S01]  /*7080*/  HADD2.F32 R80, -RZ, R80.H1_H1 ;  /* 0x30000050ff507230 */ /* 0x000fe20000004100 */
[----:B------:R-:W-:Y:S01]  /*7090*/  F2FP.F16.E4M3.UNPACK_B R94, R145 ;  /* 0x00000091ff5e723e */ /* 0x000fe200020006ff */
[--C-:B------:R-:W-:Y:S01]  /*70a0*/  HADD2.F32 R83, -RZ, R84.reuse.H0_H0 ;  /* 0x20000054ff537230 */ /* 0x100fe20000004100 */
[----:B------:R-:W-:Y:S01]  /*70b0*/  IADD3 R183, PT, PT, R201, R182, RZ ;  /* 0x000000b6c9b77210 */ /* 0x000fe20007ffe0ff */
[----:B------:R-:W-:Y:S01]  /*70c0*/  HADD2.F32 R84, -RZ, R84.H1_H1 ;  /* 0x30000054ff547230 */ /* 0x000fe20000004100 */
[----:B------:R-:W-:Y:S01]  /*70d0*/  F2FP.F16.E4M3.UNPACK_B R98, R146 ;  /* 0x00000092ff62723e */ /* 0x000fe200020006ff */
[C---:B----4-:R-:W-:Y:S01]  /*70e0*/  FMUL R0, R70.reuse, R4 ;  /* 0x0000000446007220 */ /* 0x050fe20000400000 */
[C---:B------:R-:W-:Y:S01]  /*70f0*/  FMUL R2, R70.reuse, R5 ;  /* 0x0000000546027220 */ /* 0x040fe20000400000 */
[C---:B------:R-:W-:Y:S01]  /*7100*/  FMUL R4, R70.reuse, R8 ;  /* 0x0000000846047220 */ /* 0x040fe20000400000 */
[C---:B------:R-:W-:Y:S01]  /*7110*/  FMUL R5, R70.reuse, R9 ;  /* 0x0000000946057220 */ /* 0x040fe20000400000 */
[C---:B------:R-:W-:Y:S01]  /*7120*/  FFMA R0, R73.reuse, R72, R0 ;  /* 0x0000004849007223 */ /* 0x040fe20000000000 */
[C---:B------:R-:W-:Y:S01]  /*7130*/  FFMA R2, R73.reuse, R75, R2 ;  /* 0x0000004b49027223 */ /* 0x040fe20000000002 */
[C---:B------:R-:W-:Y:S01]  /*7140*/  FMUL R8, R70.reuse, R12 ;  /* 0x0000000c46087220 */ /* 0x040fe20000400000 */
[C---:B------:R-:W-:Y:S01]  /*7150*/  FMUL R9, R70.reuse, R13 ;  /* 0x0000000d46097220 */ /* 0x040fe20000400000 */
[C---:B------:R-:W-:Y:S01]  /*7160*/  FMUL R12, R70.reuse, R16 ;  /* 0x00000010460c7220 */ /* 0x040fe20000400000 */
[C---:B------:R-:W-:Y:S01]  /*7170*/  FMUL R13, R70.reuse, R17 ;  /* 0x00000011460d7220 */ /* 0x040fe20000400000 */
[C---:B------:R-:W-:Y:S01]  /*7180*/  FMUL R16, R70.reuse, R20 ;  /* 0x0000001446107220 */ /* 0x040fe20000400000 */
[C---:B------:R-:W-:Y:S01]  /*7190*/  FMUL R17, R70.reuse, R21 ;  /* 0x0000001546117220 */ /* 0x040fe20000400000 */
[--C-:B------:R-:W-:Y:S02]  /*71a0*/  HADD2.F32 R93, -RZ, R94.reuse.H0_H0 ;  /* 0x2000005eff5d7230 */ /* 0x100fe40000004100 */
[C---:B------:R-:W-:Y:S01]  /*71b0*/  FMUL R20, R70.reuse, R24 ;  /* 0x0000001846147220 */ /* 0x040fe20000400000 */
[----:B------:R-:W-:Y:S02]  /*71c0*/  HADD2.F32 R94, -RZ, R94.H1_H1 ;  /* 0x3000005eff5e7230 */ /* 0x000fe40000004100 */
[C---:B------:R-:W-:Y:S01]  /*71d0*/  FMUL R21, R70.reuse, R25 ;  /* 0x0000001946157220 */ /* 0x040fe20000400000 */
[--C-:B------:R-:W-:Y:S02]  /*71e0*/  HADD2.F32 R97, -RZ, R98.reuse.H0_H0 ;  /* 0x20000062ff617230 */ /* 0x100fe40000004100 */
[C---:B------:R-:W-:Y:S01]  /*71f0*/  FMUL R24, R70.reuse, R28 ;  /* 0x0000001c46187220 */ /* 0x040fe20000400000 */
[----:B------:R-:W-:Y:S02]  /*7200*/  HADD2.F32 R98, -RZ, R98.H1_H1 ;  /* 0x30000062ff627230 */ /* 0x000fe40000004100 */
[C---:B------:R-:W-:Y:S01]  /*7210*/  FMUL R25, R70.reuse, R29 ;  /* 0x0000001d46197220 */ /* 0x040fe20000400000 */
[C---:B------:R-:W-:Y:S01]  /*7220*/  FMUL R28, R70.reuse, R32 ;  /* 0x00000020461c7220 */ /* 0x040fe20000400000 */
[C---:B------:R-:W-:Y:S01]  /*7230*/  FMUL R29, R70.reuse, R33 ;  /* 0x00000021461d7220 */ /* 0x040fe20000400000 */
[C---:B------:R-:W-:Y:S01]  /*7240*/  FMUL R32, R70.reuse, R36 ;  /* 0x0000002446207220 */ /* 0x040fe20000400000 */
[----:B------:R-:W-:Y:S01]  /*7250*/  F2FP.F16.E4M3.UNPACK_B R96, R145.H1 ;  /* 0x00000091ff60723e */ /* 0x000fe200030006ff */
[C---:B------:R-:W-:Y:S01]  /*7260*/  FMUL R33, R70.reuse, R37 ;  /* 0x0000002546217220 */ /* 0x040fe20000400000 */
[C---:B------:R-:W-:Y:S01]  /*7270*/  FMUL R36, R70.reuse, R40 ;  /* 0x0000002846247220 */ /* 0x040fe20000400000 */
[----:B------:R-:W-:Y:S01]  /*7280*/  F2FP.F16.E4M3.UNPACK_B R100, R146.H1 ;  /* 0x00000092ff64723e */ /* 0x000fe200030006ff */
[C---:B------:R-:W-:Y:S01]  /*7290*/  FMUL R37, R70.reuse, R41 ;  /* 0x0000002946257220 */ /* 0x040fe20000400000 */
[C---:B------:R-:W-:Y:S01]  /*72a0*/  FMUL R40, R70.reuse, R44 ;  /* 0x0000002c46287220 */ /* 0x040fe20000400000 */
[----:B------:R-:W-:Y:S01]  /*72b0*/  F2FP.F16.E4M3.UNPACK_B R102, R147 ;  /* 0x00000093ff66723e */ /* 0x000fe200020006ff */
[C---:B------:R-:W-:Y:S01]  /*72c0*/  FMUL R41, R70.reuse, R45 ;  /* 0x0000002d46297220 */ /* 0x040fe20000400000 */
[C---:B------:R-:W-:Y:S01]  /*72d0*/  FMUL R44, R70.reuse, R48 ;  /* 0x00000030462c7220 */ /* 0x040fe20000400000 */
[----:B------:R-:W-:Y:S01]  /*72e0*/  F2FP.F16.E4M3.UNPACK_B R104, R147.H1 ;  /* 0x00000093ff68723e */ /* 0x000fe200030006ff */
[C---:B------:R-:W-:Y:S01]  /*72f0*/  FMUL R45, R70.reuse, R49 ;  /* 0x00000031462d7220 */ /* 0x040fe20000400000 */
[--C-:B------:R-:W-:Y:S02]  /*7300*/  HADD2.F32 R101, -RZ, R102.reuse.H0_H0 ;  /* 0x20000066ff657230 */ /* 0x100fe40000004100 */
[C---:B------:R-:W-:Y:S01]  /*7310*/  FMUL R48, R70.reuse, R52 ;  /* 0x0000003446307220 */ /* 0x040fe20000400000 */
[----:B------:R-:W-:Y:S01]  /*7320*/  F2FP.F16.E4M3.UNPACK_B R106, R148 ;  /* 0x00000094ff6a723e */ /* 0x000fe200020006ff */
[----:B------:R-:W-:Y:S02]  /*7330*/  HADD2.F32 R102, -RZ, R102.H1_H1 ;  /* 0x30000066ff667230 */ /* 0x000fe40000004100 */
[C---:B------:R-:W-:Y:S01]  /*7340*/  FMUL R49, R70.reuse, R53 ;  /* 0x0000003546317220 */ /* 0x040fe20000400000 */
[C---:B------:R-:W-:Y:S01]  /*7350*/  FMUL R52, R70.reuse, R56 ;  /* 0x0000003846347220 */ /* 0x040fe20000400000 */
[----:B------:R-:W-:Y:S01]  /*7360*/  F2FP.F16.E4M3.UNPACK_B R108, R148.H1 ;  /* 0x00000094ff6c723e */ /* 0x000fe200030006ff */
[--C-:B------:R-:W-:Y:S02]  /*7370*/  HADD2.F32 R105, -RZ, R106.reuse.H0_H0 ;  /* 0x2000006aff697230 */ /* 0x100fe40000004100 */
[C---:B------:R-:W-:Y:S01]  /*7380*/  FMUL R53, R70.reuse, R57 ;  /* 0x0000003946357220 */ /* 0x040fe20000400000 */
[----:B------:R-:W-:Y:S02]  /*7390*/  HADD2.F32 R106, -RZ, R106.H1_H1 ;  /* 0x3000006aff6a7230 */ /* 0x000fe40000004100 */
        /* <DEDUP_REMOVED lines=11> */
[C---:B------:R-:W-:Y:S01]  /*7450*/  FFMA R3, R73.reuse, R74, R3 ;  /* 0x0000004a49037223 */ /* 0x040fe20000000003 */
[----:B------:R-:W-:Y:S01]  /*7460*/  F2FP.F16.E4M3.UNPACK_B R116, R150.H1 ;  /* 0x00000096ff74723e */ /* 0x000fe200030006ff */
[--C-:B------:R-:W-:Y:S02]  /*7470*/  HADD2.F32 R113, -RZ, R114.reuse.H0_H0 ;  /* 0x20000072ff717230 */ /* 0x100fe40000004100 */
[C---:B------:R-:W-:Y:S01]  /*7480*/  FFMA R7, R73.reuse, R76, R7 ;  /* 0x0000004c49077223 */ /* 0x040fe20000000007 */
[C---:B------:R-:W-:Y:S01]  /*7490*/  FFMA R4, R73.reuse, R77, R4 ;  /* 0x0000004d49047223 */ /* 0x040fe20000000004 */
[----:B------:R-:W-:Y:S01]  /*74a0*/  F2FP.F16.E4M3.UNPACK_B R118, R151 ;  /* 0x00000097ff76723e */ /* 0x000fe200020006ff */
[----:B------:R-:W-:Y:S01]  /*74b0*/  FFMA R5, R73, R78, R5 ;  /* 0x0000004e49057223 */ /* 0x000fe20000000005 */
[----:B------:R-:W-:Y:S01]  /*74c0*/  HADD2.F32 R114, -RZ, R114.H1_H1 ;  /* 0x30000072ff727230 */ /* 0x000fe20000004100 */
[----:B------:R-:W-:Y:S01]  /*74d0*/  F2FP.SATFINITE.E4M3.F32.PACK_AB_MERGE_C R173, R7, R3, RZ ;  /* 0x0000000307ad723e */ /* 0x000fe200048070ff */
[C---:B------:R-:W-:Y:S01]  /*74e0*/  FMUL R6, R70.reuse, R10 ;  /* 0x0000000a46067220 */ /* 0x040fe20000400000 */
[--C-:B------:R-:W-:Y:S02]  /*74f0*/  HADD2.F32 R117, -RZ, R118.reuse.H0_H0 ;  /* 0x20000076ff757230 */ /* 0x100fe40000004100 */
[----:B------:R-:W-:Y:S01]  /*7500*/  FMUL R11, R70, R11 ;  /* 0x0000000b460b7220 */ /* 0x000fe20000400000 */
[----:B------:R-:W-:Y:S01]  /*7510*/  F2FP.SATFINITE.E4M3.F32.PACK_AB_MERGE_C R172, R2, R0, R173 ;  /* 0x0000000002ac723e */ /* 0x000fe200048070ad */
[C---:B------:R-:W-:Y:S01]  /*7520*/  FFMA R6, R73.reuse, R79, R6 ;  /* 0x0000004f49067223 */ /* 0x040fe20000000006 */
[----:B------:R-:W-:Y:S02]  /*7530*/  HADD2.F32 R118, -RZ, R118.H1_H1 ;  /* 0x30000076ff767230 */ /* 0x000fe40000004100 */
[C---:B------:R-:W-:Y:S01]  /*7540*/  FFMA R11, R73.reuse, R80, R11 ;  /* 0x00000050490b7223 */ /* 0x040fe2000000000b */
[C---:B------:R-:W-:Y:S01]  /*7550*/  FFMA R8, R73.reuse, R81, R8 ;  /* 0x0000005149087223 */ /* 0x040fe20000000008 */
[----:B------:R-:W-:Y:S01]  /*7560*/  F2FP.F16.E4M3.UNPACK_B R120, R151.H1 ;  /* 0x00000097ff78723e */ /* 0x000fe200030006ff */
[----:B------:R-:W-:Y:S01]  /*7570*/  FFMA R9, R73, R82, R9 ;  /* 0x0000005249097223 */ /* 0x000fe20000000009 */
[C---:B------:R-:W-:Y:S01]  /*7580*/  FMUL R10, R70.reuse, R14 ;  /* 0x0000000e460a7220 */ /* 0x040fe20000400000 */
[----:B------:R-:W-:Y:S01]  /*7590*/  F2FP.F16.E4M3.UNPACK_B R122, R152 ;  /* 0x00000098ff7a723e */ /* 0x000fe200020006ff */
[C---:B------:R-:W-:Y:S01]  /*75a0*/  FMUL R15, R70.reuse, R15 ;  /* 0x0000000f460f7220 */ /* 0x040fe20000400000 */
[----:B------:R-:W-:Y:S01]  /*75b0*/  HADD2.F32 R87, -RZ, R88.H0_H0 ;  /* 0x20000058ff577230 */ /* 0x000fe20000004100 */
[----:B------:R-:W-:Y:S01]  /*75c0*/  F2FP.SATFINITE.E4M3.F32.PACK_AB_MERGE_C R174, R11, R6, RZ ;  /* 0x000000060bae723e */ /* 0x000fe200048070ff */
[C---:B------:R-:W-:Y:S01]  /*75d0*/  FFMA R10, R73.reuse, R83, R10 ;  /* 0x00000053490a7223 */ /* 0x040fe2000000000a */
[C---:B------:R-:W-:Y:S01]  /*75e0*/  FFMA R15, R73.reuse, R84, R15 ;  /* 0x00000054490f7223 */ /* 0x040fe2000000000f */
[C---:B------:R-:W-:Y:S01]  /*75f0*/  FFMA R12, R73.reuse, R85, R12 ;  /* 0x00000055490c7223 */ /* 0x040fe2000000000c */
[----:B------:R-:W-:Y:S01]  /*7600*/  F2FP.F16.E4M3.UNPACK_B R124, R152.H1 ;  /* 0x00000098ff7c723e */ /* 0x000fe200030006ff */
[----:B------:R-:W-:Y:S01]  /*7610*/  FFMA R13, R73, R86, R13 ;  /* 0x00000056490d7223 */ /* 0x000fe2000000000d */
[----:B------:R-:W-:Y:S01]  /*7620*/  F2FP.SATFINITE.E4M3.F32.PACK_AB_MERGE_C R173, R5, R4, R174 ;  /* 0x0000000405ad723e */ /* 0x000fe200048070ae */
[--C-:B------:R-:W-:Y:S01]  /*7630*/  HADD2.F32 R121, -RZ, R122.reuse.H0_H0 ;  /* 0x2000007aff797230 */ /* 0x100fe20000004100 */
[----:B------:R-:W-:Y:S01]  /*7640*/  F2FP.SATFINITE.E4M3.F32.PACK_AB_MERGE_C R174, R15, R10, RZ ;  /* 0x0000000a0fae723e */ /* 0x000fe200048070ff */
[----:B------:R-:W-:Y:S02]  /*7650*/  HADD2.F32 R122, -RZ, R122.H1_H1 ;  /* 0x3000007aff7a7230 */ /* 0x000fe40000004100 */
[C---:B------:R-:W-:Y:S01]  /*7660*/  FMUL R14, R70.reuse, R18 ;  /* 0x00000012460e7220 */ /* 0x040fe20000400000 */
[----:B------:R-:W-:Y:S01]  /*7670*/  HADD2.F32 R88, -RZ, R88.H1_H1 ;  /* 0x30000058ff587230 */ /* 0x000fe20000004100 */
[----:B------:R-:W-:Y:S01]  /*7680*/  F2FP.SATFINITE.E4M3.F32.PACK_AB_MERGE_C R174, R9, R8, R174 ;  /* 0x0000000809ae723e */ /* 0x000fe200048070ae */
[C---:B------:R-:W-:Y:S01]  /*7690*/  FMUL R19, R70.reuse, R19 ;  /* 0x0000001346137220 */ /* 0x040fe20000400000 */
[--C-:B------:R-:W-:Y:S02]  /*76a0*/  HADD2.F32 R91, -RZ, R92.reuse.H0_H0 ;  /* 0x2000005cff5b7230 */ /* 0x100fe40000004100 */
[C---:B------:R-:W-:Y:S01]  /*76b0*/  FFMA R14, R73.reuse, R87, R14 ;  /* 0x00000057490e7223 */ /* 0x040fe2000000000e */
[----:B------:R-:W-:Y:S02]  /*76c0*/  HADD2.F32 R92, -RZ, R92.H1_H1 ;  /* 0x3000005cff5c7230 */ /* 0x000fe40000004100 */
[C---:B------:R-:W-:Y:S01]  /*76d0*/  FFMA R19, R73.reuse, R88, R19 ;  /* 0x0000005849137223 */ /* 0x040fe20000000013 */
[C---:B------:R-:W-:Y:S01]  /*76e0*/  FFMA R16, R73.reuse, R89, R16 ;  /* 0x0000005949107223 */ /* 0x040fe20000000010 */
        /* <DEDUP_REMOVED lines=17> */
[----:B------:R1:W-:Y:S01]  /*7800*/  STS.128 [R137+UR44+0x4200], R172 ;  /* 0x004200ac89007988 */ /* 0x0003e20008000c2c */
[----:B------:R-:W-:Y:S01]  /*7810*/  F2FP.SATFINITE.E4M3.F32.PACK_AB_MERGE_C R184, R17, R16, R184 ;  /* 0x0000001011b8723e */ /* 0x000fe200048070b8 */
[C---:B------:R-:W-:Y:S01]  /*7820*/  FFMA R22, R73.reuse, R95, R22 ;  /* 0x0000005f49167223 */ /* 0x040fe20000000016 */
[C---:B------:R-:W-:Y:S01]  /*7830*/  FMUL R27, R70.reuse, R27 ;  /* 0x0000001b461b7220 */ /* 0x040fe20000400000 */
[--C-:B------:R-:W-:Y:S02]  /*7840*/  HADD2.F32 R99, -RZ, R100.reuse.H0_H0 ;  /* 0x20000064ff637230 */ /* 0x100fe40000004100 */
[C---:B------:R-:W-:Y:S01]  /*7850*/  FMUL R26, R70.reuse, R30 ;  /* 0x0000001e461a7220 */ /* 0x040fe20000400000 */
[----:B------:R-:W-:Y:S02]  /*7860*/  HADD2.F32 R100, -RZ, R100.H1_H1 ;  /* 0x30000064ff647230 */ /* 0x000fe40000004100 */
[C---:B------:R-:W-:Y:S01]  /*7870*/  FFMA R27, R73.reuse, R96, R27 ;  /* 0x00000060491b7223 */ /* 0x040fe2000000001b */
[C---:B------:R-:W-:Y:S01]  /*7880*/  FFMA R24, R73.reuse, R97, R24 ;  /* 0x0000006149187223 */ /* 0x040fe20000000018 */
[C---:B------:R-:W-:Y:S01]  /*7890*/  FFMA R25, R73.reuse, R98, R25 ;  /* 0x0000006249197223 */ /* 0x040fe20000000019 */
[----:B------:R-:W-:Y:S01]  /*78a0*/  F2FP.F16.E4M3.UNPACK_B R130, R154 ;  /* 0x0000009aff82723e */ /* 0x000fe200020006ff */
[----:B------:R-:W-:Y:S01]  /*78b0*/  FFMA R26, R73, R99, R26 ;  /* 0x00000063491a7223 */ /* 0x000fe2000000001a */
[----:B------:R-:W-:Y:S01]  /*78c0*/  F2FP.SATFINITE.E4M3.F32.PACK_AB_MERGE_C R185, R27, R22, RZ ;  /* 0x000000161bb9723e */ /* 0x000fe200048070ff */
[C---:B------:R-:W-:Y:S01]  /*78d0*/  FMUL R31, R70.reuse, R31 ;  /* 0x0000001f461f7220 */ /* 0x040fe20000400000 */
[--C-:B------:R-:W-:Y:S02]  /*78e0*/  HADD2.F32 R103, -RZ, R104.reuse.H0_H0 ;  /* 0x20000068ff677230 */ /* 0x100fe40000004100 */
[C---:B------:R-:W-:Y:S01]  /*78f0*/  FMUL R30, R70.reuse, R34 ;  /* 0x00000022461e7220 */ /* 0x040fe20000400000 */
[----:B------:R-:W-:Y:S01]  /*7900*/  HADD2.F32 R104, -RZ, R104.H1_H1 ;  /* 0x30000068ff687230 */ /* 0x000fe20000004100 */
[----:B------:R-:W-:Y:S01]  /*7910*/  F2FP.SATFINITE.E4M3.F32.PACK_AB_MERGE_C R185, R21, R20, R185 ;  /* 0x0000001415b9723e */ /* 0x000fe200048070b9 */
[C---:B------:R-:W-:Y:S01]  /*7920*/  FFMA R31, R73.reuse, R100, R31 ;  /* 0x00000064491f7223 */ /* 0x040fe2000000001f */
[C---:B------:R-:W-:Y:S01]  /*7930*/  FFMA R28, R73.reuse, R101, R28 ;  /* 0x00000065491c7223 */ /* 0x040fe2000000001c */
[C---:B------:R-:W-:Y:S01]  /*7940*/  FFMA R29, R73.reuse, R102, R29 ;  /* 0x00000066491d7223 */ /* 0x040fe2000000001d */
[----:B------:R-:W-:Y:S01]  /*7950*/  F2FP.F16.E4M3.UNPACK_B R132, R154.H1 ;  /* 0x0000009aff84723e */ /* 0x000fe200030006ff */
[----:B------:R-:W-:Y:S01]  /*7960*/  FFMA R30, R73, R103, R30 ;  /* 0x00000067491e7223 */ /* 0x000fe2000000001e */
[----:B------:R-:W-:Y:S01]  /*7970*/  F2FP.SATFINITE.E4M3.F32.PACK_AB_MERGE_C R186, R31, R26, RZ ;  /* 0x0000001a1fba723e */ /* 0x000fe200048070ff */
[----:B------:R-:W-:Y:S02]  /*7980*/  HADD2.F32 R129, -RZ, R130.H0_H0 ;  /* 0x20000082ff817230 */ /* 0x000fe40000004100 */
[C---:B------:R-:W-:Y:S01]  /*7990*/  FMUL R35, R70.reuse, R35 ;  /* 0x0000002346237220 */ /* 0x040fe20000400000 */
[----:B------:R-:W-:Y:S01]  /*79a0*/  HADD2.F32 R107, -RZ, R108.H0_H0 ;  /* 0x2000006cff6b7230 */ /* 0x000fe20000004100 */
[----:B------:R-:W-:Y:S01]  /*79b0*/  F2FP.SATFINITE.E4M3.F32.PACK_AB_MERGE_C R186, R25, R24, R186 ;  /* 0x0000001819ba723e */ /* 0x000fe200048070ba */
[----:B------:R-:W-:Y:S02]  /*79c0*/  HADD2.F32 R130, -RZ, R130.H1_H1 ;  /* 0x30000082ff827230 */ /* 0x000fe40000004100 */
[C---:B------:R-:W-:Y:S01]  /*79d0*/  FFMA R35, R73.reuse, R104, R35 ;  /* 0x0000006849237223 */ /* 0x040fe20000000023 */
[C---:B------:R-:W-:Y:S01]  /*79e0*/  FFMA R32, R73.reuse, R105, R32 ;  /* 0x0000006949207223 */ /* 0x040fe20000000020 */
[----:B------:R-:W-:Y:S01]  /*79f0*/  FFMA R33, R73, R106, R33 ;  /* 0x0000006a49217223 */ /* 0x000fe20000000021 */
[----:B------:R-:W-:Y:S02]  /*7a00*/  HADD2.F32 R108, -RZ, R108.H1_H1 ;  /* 0x3000006cff6c7230 */ /* 0x000fe40000004100 */
        /* <DEDUP_REMOVED lines=16> */
[----:B------:R1:W-:Y:S01]  /*7b10*/  STS.128 [R182+0x4010], R184 ;  /* 0x004010b8b6007388 */ /* 0x0003e20000000c00 */
        /* <DEDUP_REMOVED lines=8> */
[----:B------:R-:W-:Y:S01]  /*7ba0*/  FFMA R41, R73, R114, R41 ;  /* 0x0000007249297223 */ /* 0x000fe20000000029 */
[----:B------:R-:W-:Y:S01]  /*7bb0*/  ISETP.NE.AND P0, PT, R181, RZ, PT ;  /* 0x000000ffb500720c */ /* 0x000fe20003f05270 */
        /* <DEDUP_REMOVED lines=10> */
[C---:B------:R-:W-:Y:S01]  /*7c60*/  FMUL R51, R70.reuse, R51 ;  /* 0x0000003346337220 */ /* 0x040fe20000400000 */
[--C-:B------:R-:W-:Y:S02]  /*7c70*/  HADD2.F32 R123, -RZ, R124.reuse.H0_H0 ;  /* 0x2000007cff7b7230 */ /* 0x100fe40000004100 */
[C---:B------:R-:W-:Y:S01]  /*7c80*/  FFMA R46, R73.reuse, R119, R46 ;  /* 0x00000077492e7223 */ /* 0x040fe2000000002e */
[----:B------:R-:W-:Y:S02]  /*7c90*/  HADD2.F32 R124, -RZ, R124.H1_H1 ;  /* 0x3000007cff7c7230 */ /* 0x000fe40000004100 */
[C---:B------:R-:W-:Y:S01]  /*7ca0*/  FMUL R50, R70.reuse, R54 ;  /* 0x0000003646327220 */ /* 0x040fe20000400000 */
[C---:B------:R-:W-:Y:S01]  /*7cb0*/  FFMA R51, R73.reuse, R120, R51 ;  /* 0x0000007849337223 */ /* 0x040fe20000000033 */
[C---:B------:R-:W-:Y:S01]  /*7cc0*/  FMUL R55, R70.reuse, R55 ;  /* 0x0000003746377220 */ /* 0x040fe20000400000 */
[C---:B------:R-:W-:Y:S01]  /*7cd0*/  FFMA R48, R73.reuse, R121, R48 ;  /* 0x0000007949307223 */ /* 0x040fe20000000030 */
[C---:B------:R-:W-:Y:S01]  /*7ce0*/  FFMA R49, R73.reuse, R122, R49 ;  /* 0x0000007a49317223 */ /* 0x040fe20000000031 */
        /* <DEDUP_REMOVED lines=20> */
[----:B------:R-:W-:Y:S01]  /*7e30*/  FFMA R63, R73, R132, R63 ;  /* 0x00000084493f7223 */ /* 0x000fe2000000003f */
[----:B------:R-:W-:Y:S01]  /*7e40*/  FMUL R67, R70, R67 ;  /* 0x0000004346437220 */ /* 0x000fe20000400000 */
[----:B------:R-:W-:Y:S01]  /*7e50*/  F2FP.SATFINITE.E4M3.F32.PACK_AB_MERGE_C R190, R47, R42, RZ ;  /* 0x0000002a2fbe723e */ /* 0x000fe200048070ff */
[----:B------:R-:W-:Y:S01]  /*7e60*/  FFMA R60, R73, R133, R60 ;  /* 0x00000085493c7223 */ /* 0x000fe2000000003c */
[----:B------:R-:W-:Y:S01]  /*7e70*/  F2FP.SATFINITE.E4M3.F32.PACK_AB_MERGE_C R191, R51, R46, RZ ;  /* 0x0000002e33bf723e */ /* 0x000fe200048070ff */
[C---:B------:R-:W-:Y:S01]  /*7e80*/  FFMA R61, R73.reuse, R134, R61 ;  /* 0x00000086493d7223 */ /* 0x040fe2000000003d */
[C---:B------:R-:W-:Y:S01]  /*7e90*/  FFMA R62, R73.reuse, R135, R62 ;  /* 0x00000087493e7223 */ /* 0x040fe2000000003e */
[----:B------:R-:W-:Y:S01]  /*7ea0*/  FFMA R67, R73, R136, R67 ;  /* 0x0000008849437223 */ /* 0x000fe20000000043 */
[----:B------:R-:W-:Y:S02]  /*7eb0*/  F2FP.SATFINITE.E4M3.F32.PACK_AB_MERGE_C R190, R41, R40, R190 ;  /* 0x0000002829be723e */ /* 0x000fe400048070be */
[----:B------:R-:W-:Y:S02]  /*7ec0*/  F2FP.SATFINITE.E4M3.F32.PACK_AB_MERGE_C R191, R45, R44, R191 ;  /* 0x0000002c2dbf723e */ /* 0x000fe400048070bf */
[----:B------:R-:W-:Y:S02]  /*7ed0*/  F2FP.SATFINITE.E4M3.F32.PACK_AB_MERGE_C R196, R55, R50, RZ ;  /* 0x0000003237c4723e */ /* 0x000fe400048070ff */
[----:B------:R-:W-:Y:S01]  /*7ee0*/  F2FP.SATFINITE.E4M3.F32.PACK_AB_MERGE_C R197, R59, R54, RZ ;  /* 0x000000363bc5723e */ /* 0x000fe200048070ff */
[----:B------:R1:W-:Y:S01]  /*7ef0*/  STS.128 [R192+0x4020], R188 ;  /* 0x004020bcc0007388 */ /* 0x0003e20000000c00 */
[----:B------:R-:W-:Y:S02]  /*7f00*/  F2FP.SATFINITE.E4M3.F32.PACK_AB_MERGE_C R198, R63, R58, RZ ;  /* 0x0000003a3fc6723e */ /* 0x000fe400048070ff */
[----:B------:R-:W-:Y:S02]  /*7f10*/  F2FP.SATFINITE.E4M3.F32.PACK_AB_MERGE_C R199, R67, R62, RZ ;  /* 0x0000003e43c7723e */ /* 0x000fe400048070ff */
[----:B------:R-:W-:Y:S02]  /*7f20*/  F2FP.SATFINITE.E4M3.F32.PACK_AB_MERGE_C R196, R49, R48, R196 ;  /* 0x0000003031c4723e */ /* 0x000fe400048070c4 */
[----:B------:R-:W-:Y:S02]  /*7f30*/  F2FP.SATFINITE.E4M3.F32.PACK_AB_MERGE_C R197, R53, R52, R197 ;  /* 0x0000003435c5723e */ /* 0x000fe400048070c5 */
[----:B------:R-:W-:Y:S02]  /*7f40*/  F2FP.SATFINITE.E4M3.F32.PACK_AB_MERGE_C R198, R57, R56, R198 ;  /* 0x0000003839c6723e */ /* 0x000fe400048070c6 */
[----:B------:R-:W-:Y:S02]  /*7f50*/  F2FP.SATFINITE.E4M3.F32.PACK_AB_MERGE_C R199, R61, R60, R199 ;  /* 0x0000003c3dc7723e */ /* 0x000fe400048070c7 */
[----:B------:R-:W-:Y:S02]  /*7f60*/  LEA R200, R169, UR44, 0x3 ;  /* 0x0000002ca9c87c11 */ /* 0x000fe4000f8e18ff */
[----:B------:R-:W-:Y:S01]  /*7f70*/  @P6 SHF.L.U32 R205, R168, 0x1f, RZ ;  /* 0x0000001fa8cd6819 */ /* 0x000fe200000006ff */
[----:B------:R1:W-:Y:S01]  /*7f80*/  STS.128 [R183+0x4010], R196 ;  /* 0x004010c4b7007388 */ /* 0x0003e20000000c00 */
[----:B------:R-:W-:Y:S01]  /*7f90*/  @!PT LDS RZ, [RZ] ;  /* 0x00000000fffff984 */ /* 0x000fe20000000800 */
[----:B------:R-:W-:Y:S01]  /*7fa0*/  @!PT LDS RZ, [RZ] ;  /* 0x00000000fffff984 */ /* 0x000fe20000000800 */
[----:B------:R-:W-:Y:S01]  /*7fb0*/  @!PT LDS RZ, [RZ] ;  /* 0x00000000fffff984 */ /* 0x000fe20000000800 */
[----:B------:R-:W-:Y:S01]  /*7fc0*/  @!PT LDS RZ, [RZ] ;  /* 0x00000000fffff984 */ /* 0x000fe20000000800 */
[----:B------:R2:W-:Y:S07]  /*7fd0*/  MEMBAR.ALL.CTA ;  /* 0x0000000000007992 */ /* 0x0005ee0000008000 */
[----:B--2---:R-:W2:Y:S02]  /*7fe0*/  FENCE.VIEW.ASYNC.S ;  /* 0x00000000000073c6 */ /* 0x004ea40000000000 */
[----:B--2---:R-:W-:Y:S06]  /*7ff0*/  BAR.SYNC.DEFER_BLOCKING 0x1, 0x80 ;  /* 0x0042000000007b1d */ /* 0x004fec0000010000 */
[----:B------:R-:W-:Y:S05]  /*8000*/  @P0 BRA `(.L_x_127) ;  /* 0x0000000000280947 */ /* 0x000fea0003800000 */
[----:B------:R-:W-:Y:S01]  /*8010*/  UIADD3 UR4, UPT, UPT, UR44, 0x4200, URZ ;  /* 0x000042002c047890 */ /* 0x000fe2000fffe0ff */
[----:B------:R-:W-:Y:S05]  /*8020*/  UMOV UR51, UR36 ;  /* 0x0000002400337c82 */ /* 0x000fea0008000000 */
[----:B------:R-:W-:Y:S01]  /*8030*/  MOV R180, UR4 ;  /* 0x0000000400b47c02 */ /* 0x000fe20008000f00 */
[----:B------:R-:W-:Y:S03]  /*8040*/  UIADD3 UR4, UP0, UPT, UR62, 0x680, URZ ;  /* 0x000006803e047890 */ /* 0x000fe6000ff1e0ff */
[----:B------:R-:W-:Y:S01]  /*8050*/  R2UR UR48, R180 ;  /* 0x00000000b43072ca */ /* 0x000fe200000e0000 */
[----:B------:R-:W-:Y:S11]  /*8060*/  UIADD3.X UR5, UPT, UPT, URZ, UR63, URZ, UP0, !UPT ;  /* 0x0000003fff057290 */ /* 0x000ff600087fe4ff */
[----:B------:R-:W-:Y:S01]  /*8070*/  @!UPT UIADD3 URZ, UPT, UPT, URZ, URZ, URZ ;  /* 0x000000fffffff290 */ /* 0x000fe2000fffe0ff */
[----:B------:R2:W-:Y:S01]  /*8080*/  UTMASTG.3D [UR48], [UR4] ;  /* 0x00000030040073b5 */ /* 0x0005e20008010000 */
[----:B------:R0:W-:Y:S01]  /*8090*/  UTMACMDFLUSH ;  /* 0x00000000000079b7 */ /* 0x0001e20000000000 */
[----:B--2---:R-:W-:Y:S04]  /*80a0*/  DEPBAR.LE SB0, 0x1 ;  /* 0x000080400000791a */ /* 0x004fe80000000000 */
.L_x_127:
[----:B------:R-:W-:Y:S05]  /*80b0*/  BSYNC.RECONVERGENT B0 ;  /* 0x0000000000007941 */ /* 0x000fea0003800200 */
.L_x_126:
[----:B------:R-:W-:Y:S06]  /*80c0*/  BAR.SYNC.DEFER_BLOCKING 0x1, 0x80 ;  /* 0x0042000000007b1d */ /* 0x000fec0000010000 */
[----:B------:R-:W2:Y:S01]  /*80d0*/  @P6 SYNCS.PHASECHK.TRANS64.TRYWAIT P0, [R200+URZ+0x100], R205 ;  /* 0x000100cdc80065a7 */ /* 0x000ea200080011ff */
[----:B------:R-:W-:Y:S01]  /*80e0*/  BSSY B1, `(.L_x_128) ;  /* 0x0000023000017945 */ /* 0x000fe20003800000 */
[----:B--2---:R-:W-:Y:S03]  /*80f0*/  @P6 SEL R193, RZ, 0x1, !P0 ;  /* 0x00000001ffc16807 */ /* 0x004fe60004000000 */
[----:B------:R-:W-:Y:S05]  /*8100*/  @!P6 BRA `(.L_x_129) ;  /* 0x000000000080e947 */ /* 0x000fea0003800000 */
[----:B------:R-:W-:Y:S01]  /*8110*/  ISETP.NE.AND P1, PT, R194, RZ, PT ;  /* 0x000000ffc200720c */ /* 0x000fe20003f25270 */
[----:B------:R-:W2:Y:S01]  /*8120*/  S2R R0, SR_CgaCtaId ;  /* 0x0000000000007919 */ /* 0x000ea20000008800 */
[----:B------:R-:W-:Y:S01]  /*8130*/  ISETP.NE.AND P0, PT, R193, RZ, PT ;  /* 0x000000ffc100720c */ /* 0x000fe20003f05270 */
[----:B------:R-:W-:Y:S10]  /*8140*/  BSSY B0, `(.L_x_130) ;  /* 0x0000009000007945 */ /* 0x000ff40003800000 */
[----:B------:R-:W-:Y:S04]  /*8150*/  @P1 IMAD R2, R169, 0x2000, R178 ;  /* 0x00002000a9021824 */ /* 0x000fe800078e02b2 */
[C---:B------:R-:W-:Y:S01]  /*8160*/  @P1 IMAD.IADD R4, R2.reuse, 0x1, R195 ;  /* 0x0000000102041824 */ /* 0x040fe200078e02c3 */
[----:B------:R-:W-:Y:S03]  /*8170*/  @P1 IADD3 R203, PT, PT, R2, R203, RZ ;  /* 0x000000cb02cb1210 */ /* 0x000fe60007ffe0ff */
[----:B------:R-:W-:Y:S01]  /*8180*/  @P1 IMAD.IADD R201, R201, 0x1, R4 ;  /* 0x00000001c9c91824 */ /* 0x000fe200078e0204 */
[----:B------:R-:W-:Y:S06]  /*8190*/  @P0 BRA `(.L_x_131) ;  /* 0x00000000000c0947 */ /* 0x000fec0003800000 */
[----:B------:R-:W-:Y:S04]  /*81a0*/  SHF.L.U32 R3, R168, 0x1f, RZ ;  /* 0x0000001fa8037819 */ /* 0x000fe800000006ff */
[----:B------:R-:W3:Y:S02]  /*81b0*/  SYNCS.PHASECHK.TRANS64.TRYWAIT P0, [R200+URZ+0x100], R3 ;  /* 0x00010003c80075a7 */ /* 0x000ee400080011ff */
[----:B---3--:R-:W-:Y:S05]  /*81c0*/  @!P0 BRA `(.L_x_132) ;  /* 0x0000002400248947 */ /* 0x008fea0003800000 */
.L_x_131:
[----:B------:R-:W-:Y:S05]  /*81d0*/  BSYNC B0 ;  /* 0x0000000000007941 */ /* 0x000fea0003800000 */
.L_x_130:
[----:B------:R-:W-:Y:S01]  /*81e0*/  ISETP.NE.AND P0, PT, R194, RZ, PT ;  /* 0x000000ffc200720c */ /* 0x000fe20003f05270 */
[----:B---3--:R-:W-:Y:S02]  /*81f0*/  VIADD R3, R200, 0x110 ;  /* 0x00000110c8037836 */ /* 0x008fe40000000000 */
[----:B------:R-:W-:Y:S03]  /*8200*/  VIADD R169, R169, 0x1 ;  /* 0x00000001a9a97836 */ /* 0x000fe60000000000 */
[----:B--2---:R-:W-:Y:S07]  /*8210*/  PRMT R0, R0, 0x654, R3 ;  /* 0x0000065400007816 */ /* 0x004fee0000000003 */
[----:B------:R2:W3:Y:S04]  /*8220*/  @P0 LDS.128 R140, [R2] ;  /* 0x00000000028c0984 */ /* 0x0004e80000000c00 */
[----:B------:R2:W4:Y:S04]  /*8230*/  @P0 LDS.128 R144, [R4+0x10] ;  /* 0x0000100004900984 */ /* 0x0005280000000c00 */
        /* <DEDUP_REMOVED lines=13> */
.L_x_129:
[----:B------:R-:W-:Y:S05]  /*8310*/  BSYNC B1 ;  /* 0x0000000000017941 */ /* 0x000fea0003800000 */
.L_x_128:
[----:B--2---:R-:W-:Y:S05]  /*8320*/  VIADD R0, R71, 0x40 ;  /* 0x0000004047007836 */ /* 0x004fea0000000000 */
[----:B------:R-:W-:Y:S04]  /*8330*/  SHF.R.U32.HI R0, RZ, 0x15, R0 ;  /* 0x00000015ff007819 */ /* 0x000fe80000011600 */
[----:B------:R-:W-:Y:S11]  /*8340*/  LOP3.LUT P0, RZ, R0, 0x3, R163, 0x48, !PT ;  /* 0x0000000300ff7812 */ /* 0x000ff600078048a3 */
[----:B------:R-:W-:Y:S02]  /*8350*/  @!UPT UIADD3 URZ, UPT, UPT, URZ, URZ, URZ ;  /* 0x000000fffffff290 */ /* 0x000fe4000fffe0ff */
[----:B------:R-:W-:Y:S05]  /*8360*/  @!P0 BRA `(.L_x_133) ;  /* 0x0000000000408947 */ /* 0x000fea0003800000 */
[----:B------:R-:W2:Y:S01]  /*8370*/  LDCU.64 UR8, c[0x4][0x70] ;  /* 0x01000e00ff0877ac */ /* 0x000ea20008000a00 */
[----:B------:R-:W-:Y:S01]  /*8380*/  MOV R3, 0x0 ;  /* 0x0000000000037802 */ /* 0x000fe20000000f00 */
[----:B------:R-:W-:Y:S02]  /*8390*/  HFMA2 R12, -RZ, RZ, 0, 5.9604644775390625e-08 ;  /* 0x00000001ff0c7431 */ /* 0x000fe400000001ff */
[----:B------:R-:W-:Y:S02]  /*83a0*/  IMAD.MOV.U32 R8, RZ, RZ, 0x192 ;  /* 0x00000192ff087424 */ /* 0x000fe400078e00ff */
[----:B------:R-:W-:Y:S01]  /*83b0*/  IMAD.MOV.U32 R13, RZ, RZ, RZ ;  /* 0x000000ffff0d7224 */ /* 0x000fe200078e00ff */
[----:B------:R-:W5:Y:S01]  /*83c0*/  LDCU.64 UR6, c[0x4][0x78] ;  /* 0x01000f00ff0677ac */ /* 0x000f620008000a00 */
[----:B------:R-:W1:Y:S01]  /*83d0*/  LDC.64 R2, c[0x4][R3] ;  /* 0x0100000003027b82 */ /* 0x000e620000000a00 */
[----:B------:R-:W3:Y:S01]  /*83e0*/  LDCU.64 UR4, c[0x4][0x10] ;  /* 0x01000200ff0477ac */ /* 0x000ee20008000a00 */
[----:B--2---:R-:W-:Y:S01]  /*83f0*/  MOV R5, UR9 ;  /* 0x0000000900057c02 */ /* 0x004fe20008000f00 */
[----:B------:R-:W-:Y:S01]  /*8400*/  IMAD.U32 R4, RZ, RZ, UR8 ;  /* 0x00000008ff047e24 */ /* 0x000fe2000f8e00ff */
[----:B-----5:R-:W-:Y:S01]  /*8410*/  MOV R7, UR7 ;  /* 0x0000000700077c02 */ /* 0x020fe20008000f00 */
[----:B------:R-:W-:Y:S01]  /*8420*/  IMAD.U32 R6, RZ, RZ, UR6 ;  /* 0x00000006ff067e24 */ /* 0x000fe2000f8e00ff */
[----:B---3--:R-:W-:Y:S01]  /*8430*/  MOV R11, UR5 ;  /* 0x00000005000b7c02 */ /* 0x008fe20008000f00 */
[----:B------:R-:W-:Y:S02]  /*8440*/  IMAD.U32 R10, RZ, RZ, UR4 ;  /* 0x00000004ff0a7e24 */ /* 0x000fe4000f8e00ff */
[----:B------:R-:W-:Y:S07]  /*8450*/  LEPC R20, `(.L_x_133) ;  /* 0x000000001014794e */ /* 0x000fee0000000000 */
[----:B-1--4-:R-:W-:Y:S05]  /*8460*/  CALL.ABS.NOINC R2 ;  /* 0x0000000002007343 */ /* 0x012fea0003c00000 */
.L_x_133:
[----:B------:R-:W-:Y:S01]  /*8470*/  ISETP.NE.AND P0, PT, R181, RZ, PT ;  /* 0x000000ffb500720c */ /* 0x000fe20003f05270 */
[----:B------:R-:W-:Y:S05]  /*8480*/  WARPSYNC.ALL ;  /* 0x0000000000007948 */ /* 0x000fea0003800000 */
[----:B------:R-:W-:Y:S01]  /*8490*/  R2UR UR4, R71 ;  /* 0x00000000470472ca */ /* 0x000fe200000e0000 */
[----:B------:R-:W-:Y:S01]  /*84a0*/  BSSY.RECONVERGENT B0, `(.L_x_134) ;  /* 0x000011c000007945 */ /* 0x000fe20003800200 */
[----:B---3--:R-:W-:Y:S02]  /*84b0*/  F2FP.F16.E4M3.UNPACK_B R11, R141 ;  /* 0x0000008dff0b723e */ /* 0x008fe400020006ff */
[----:B------:R-:W-:Y:S02]  /*84c0*/  F2FP.F16.E4M3.UNPACK_B R10, R142 ;  /* 0x0000008eff0a723e */ /* 0x000fe400020006ff */
[----:B------:R-:W-:Y:S01]  /*84d0*/  F2FP.F16.E4M3.UNPACK_B R9, R143 ;  /* 0x0000008fff09723e */ /* 0x000fe200020006ff */
[--C-:B------:R-:W-:Y:S01]  /*84e0*/  HADD2.F32 R74, -RZ, R11.reuse.H0_H0 ;  /* 0x2000000bff4a7230 */ /* 0x100fe20000004100 */
[----:B----4-:R-:W-:Y:S01]  /*84f0*/  F2FP.F16.E4M3.UNPACK_B R8, R144 ;  /* 0x00000090ff08723e */ /* 0x010fe200020006ff */
[----:B------:R-:W-:Y:S01]  /*8500*/  HADD2.F32 R76, -RZ, R11.H1_H1 ;  /* 0x3000000bff4c7230 */ /* 0x000fe20000004100 */
[----:B------:R-:W-:Y:S01]  /*8510*/  F2FP.F16.E4M3.UNPACK_B R7, R145 ;  /* 0x00000091ff07723e */ /* 0x000fe200020006ff */
[--C-:B------:R-:W-:Y:S01]  /*8520*/  HADD2.F32 R77, -RZ, R10.reuse.H0_H0 ;  /* 0x2000000aff4d7230 */ /* 0x100fe20000004100 */
[----:B------:R-:W-:Y:S01]  /*8530*/  F2FP.F16.E4M3.UNPACK_B R6, R146 ;  /* 0x00000092ff06723e */ /* 0x000fe200020006ff */
[----:B------:R-:W-:Y:S01]  /*8540*/  HADD2.F32 R80, -RZ, R10.H1_H1 ;  /* 0x3000000aff507230 */ /* 0x000fe20000004100 */
[----:B------:R-:W-:Y:S01]  /*8550*/  F2FP.F16.E4M3.UNPACK_B R5, R147 ;  /* 0x00000093ff05723e */ /* 0x000fe200020006ff */
[--C-:B------:R-:W-:Y:S01]  /*8560*/  HADD2.F32 R81, -RZ, R9.reuse.H0_H0 ;  /* 0x20000009ff517230 */ /* 0x100fe20000004100 */
[----:B-1----:R-:W-:Y:S01]  /*8570*/  F2FP.F16.E4M3.UNPACK_B R4, R148 ;  /* 0x00000094ff04723e */ /* 0x002fe200020006ff */
[----:B------:R-:W-:Y:S01]  /*8580*/  HADD2.F32 R83, -RZ, R9.H1_H1 ;  /* 0x30000009ff537230 */ /* 0x000fe20000004100 */
[-C--:B------:R-:W-:Y:S01]  /*8590*/  F2FP.F16.E4M3.UNPACK_B R2, R140.reuse ;  /* 0x0000008cff02723e */ /* 0x080fe200020006ff */
[--C-:B------:R-:W-:Y:S01]  /*85a0*/  HADD2.F32 R86, -RZ, R8.reuse.H0_H0 ;  /* 0x20000008ff567230 */ /* 0x100fe20000004100 */
[----:B------:R-:W-:Y:S01]  /*85b0*/  F2FP.F16.E4M3.UNPACK_B R140, R140.H1 ;  /* 0x0000008cff8c723e */ /* 0x000fe200030006ff */
[----:B------:R-:W-:Y:S01]  /*85c0*/  HADD2.F32 R87, -RZ, R8.H1_H1 ;  /* 0x30000008ff577230 */ /* 0x000fe20000004100 */
[----:B------:R-:W-:Y:S01]  /*85d0*/  F2FP.F16.E4M3.UNPACK_B R141, R141.H1 ;  /* 0x0000008dff8d723e */ /* 0x000fe200030006ff */
[--C-:B------:R-:W-:Y:S01]  /*85e0*/  HADD2.F32 R90, -RZ, R7.reuse.H0_H0 ;  /* 0x20000007ff5a7230 */ /* 0x100fe20000004100 */
[----:B------:R-:W-:Y:S01]  /*85f0*/  F2FP.F16.E4M3.UNPACK_B R142, R142.H1 ;  /* 0x0000008eff8e723e */ /* 0x000fe200030006ff */
[----:B------:R-:W-:Y:S01]  /*8600*/  HADD2.F32 R91, -RZ, R7.H1_H1 ;  /* 0x30000007ff5b7230 */ /* 0x000fe20000004100 */
[----:B------:R-:W-:Y:S01]  /*8610*/  F2FP.F16.E4M3.UNPACK_B R143, R143.H1 ;  /* 0x0000008fff8f723e */ /* 0x000fe200030006ff */
[--C-:B------:R-:W-:Y:S01]  /*8620*/  HADD2.F32 R94, -RZ, R6.reuse.H0_H0 ;  /* 0x20000006ff5e7230 */ /* 0x100fe20000004100 */
[----:B------:R-:W-:Y:S01]  /*8630*/  IADD3 R164, PT, PT, R164, 0x170, RZ ;  /* 0x00000170a4a47810 */ /* 0x000fe20007ffe0ff */
[----:B------:R-:W-:Y:S01]  /*8640*/  HADD2.F32 R95, -RZ, R6.H1_H1 ;  /* 0x30000006ff5f7230 */ /* 0x000fe20000004100 */
[----:B------:R-:W-:Y:S01]  /*8650*/  F2FP.F16.E4M3.UNPACK_B R107, R149 ;  /* 0x00000095ff6b723e */ /* 0x000fe200020006ff */
[--C-:B------:R-:W-:Y:S01]  /*8660*/  HADD2.F32 R98, -RZ, R5.reuse.H0_H0 ;  /* 0x20000005ff627230 */ /* 0x100fe20000004100 */
[----:B------:R-:W-:Y:S01]  /*8670*/  LOP3.LUT R164, R164, 0xfefffff8, RZ, 0xc0, !PT ;  /* 0xfefffff8a4a47812 */ /* 0x000fe200078ec0ff */
[----:B------:R-:W-:Y:S01]  /*8680*/  HADD2.F32 R99, -RZ, R5.H1_H1 ;  /* 0x30000005ff637230 */ /* 0x000fe20000004100 */
[----:B------:R-:W-:Y:S01]  /*8690*/  F2FP.F16.E4M3.UNPACK_B R111, R150 ;  /* 0x00000096ff6f723e */ /* 0x000fe200020006ff */
[--C-:B------:R-:W-:Y:S01]  /*86a0*/  HADD2.F32 R102, -RZ, R4.reuse.H0_H0 ;  /* 0x20000004ff667230 */ /* 0x100fe20000004100 */
[----:B------:R-:W-:Y:S01]  /*86b0*/  F2FP.F16.E4M3.UNPACK_B R115, R151 ;  /* 0x00000097ff73723e */ /* 0x000fe200020006ff */
[----:B------:R-:W-:Y:S01]  /*86c0*/  HADD2.F32 R103, -RZ, R4.H1_H1 ;  /* 0x30000004ff677230 */ /* 0x000fe20000004100 */
[----:B------:R-:W-:Y:S01]  /*86d0*/  F2FP.F16.E4M3.UNPACK_B R119, R152 ;  /* 0x00000098ff77723e */ /* 0x000fe200020006ff */
[----:B------:R-:W1:Y:S01]  /*86e0*/  LDTM.x64 R4, tmem[UR4+0x40] ;  /* 0x00004004000479ee */ /* 0x000e620008340000 */
[--C-:B------:R-:W-:Y:S01]  /*86f0*/  HADD2.F32 R0, -RZ, R2.reuse.H0_H0 ;  /* 0x20000002ff007230 */ /* 0x100fe20000004100 */
[----:B------:R-:W-:Y:S01]  /*8700*/  NOP ;  /* 0x0000000000007918 */ /* 0x000fe20000000000 */
[----:B-1----:R1:W-:Y:S01]  /*8710*/  SYNCS.ARRIVE.TRANS64.RED.A1T0 RZ, [R164+URZ], RZ ;  /* 0x000000ffa4ff79a7 */ /* 0x0023e200081004ff */
[----:B------:R-:W-:Y:S01]  /*8720*/  HADD2.F32 R2, -RZ, R2.H1_H1 ;  /* 0x30000002ff027230 */ /* 0x000fe20000004100 */
[----:B------:R-:W-:Y:S01]  /*8730*/  F2FP.F16.E4M3.UNPACK_B R123, R153 ;  /* 0x00000099ff7b723e */ /* 0x000fe200020006ff */
[----:B------:R-:W-:Y:S01]  /*8740*/  HADD2.F32 R78, -RZ, R141.H1_H1 ;  /* 0x3000008dff4e7230 */ /* 0x000fe20000004100 */
[----:B------:R-:W-:Y:S01]  /*8750*/  F2FP.F16.E4M3.UNPACK_B R127, R154 ;  /* 0x0000009aff7f723e */ /* 0x000fe200020006ff */
[--C-:B------:R-:W-:Y:S01]  /*8760*/  HADD2.F32 R106, -RZ, R107.reuse.H0_H0 ;  /* 0x2000006bff6a7230 */ /* 0x100fe20000004100 */
[----:B------:R-:W-:Y:S01]  /*8770*/  F2FP.F16.E4M3.UNPACK_B R130, R155 ;  /* 0x0000009bff82723e */ /* 0x000fe200020006ff */
[----:B------:R-:W-:Y:S01]  /*8780*/  HADD2.F32 R107, -RZ, R107.H1_H1 ;  /* 0x3000006bff6b7230 */ /* 0x000fe20000004100 */
[----:B------:R-:W-:Y:S01]  /*8790*/  F2FP.F16.E4M3.UNPACK_B R144, R144.H1 ;  /* 0x00000090ff90723e */ /* 0x000fe200030006ff */
        /* <DEDUP_REMOVED lines=12> */
[C---:B------:R-:W-:Y:S01]  /*8860*/  FMUL R4, R70.reuse, R4 ;  /* 0x0000000446047220 */ /* 0x040fe20000400000 */
[C---:B------:R-:W-:Y:S01]  /*8870*/  FMUL R5, R70.reuse, R5 ;  /* 0x0000000546057220 */ /* 0x040fe20000400000 */
[--C-:B------:R-:W-:Y:S02]  /*8880*/  HADD2.F32 R3, -RZ, R140.reuse.H0_H0 ;  /* 0x2000008cff037230 */ /* 0x100fe40000004100 */
        /* <DEDUP_REMOVED lines=9> */
[----:B------:R-:W-:Y:S02]  /*8920*/  HADD2.F32 R122, -RZ, R123.H0_H0 ;  /* 0x2000007bff7a7230 */ /* 0x000fe40000004100 */
[C---:B------:R-:W-:Y:S01]  /*8930*/  FMUL R6, R70.reuse, R6 ;  /* 0x0000000646067220 */ /* 0x040fe20000400000 */
[----:B------:R-:W-:Y:S02]  /*8940*/  HADD2.F32 R72, -RZ, R140.H1_H1 ;  /* 0x3000008cff487230 */ /* 0x000fe40000004100 */
[C---:B------:R-:W-:Y:S01]  /*8950*/  FMUL R7, R70.reuse, R7 ;  /* 0x0000000746077220 */ /* 0x040fe20000400000 */
[----:B------:R-:W-:Y:S02]  /*8960*/  HADD2.F32 R75, -RZ, R141.H0_H0 ;  /* 0x2000008dff4b7230 */ /* 0x000fe40000004100 */
[C---:B------:R-:W-:Y:S01]  /*8970*/  FFMA R6, R73.reuse, R3, R6 ;  /* 0x0000000349067223 */ /* 0x040fe20000000006 */
[----:B------:R-:W-:Y:S02]  /*8980*/  HADD2.F32 R123, -RZ, R123.H1_H1 ;  /* 0x3000007bff7b7230 */ /* 0x000fe40000004100 */
[C---:B------:R-:W-:Y:S01]  /*8990*/  FFMA R7, R73.reuse, R72, R7 ;  /* 0x0000004849077223 */ /* 0x040fe20000000007 */
[C---:B------:R-:W-:Y:S01]  /*89a0*/  FFMA R8, R73.reuse, R74, R8 ;  /* 0x0000004a49087223 */ /* 0x040fe20000000008 */
[----:B------:R-:W-:Y:S01]  /*89b0*/  FFMA R9, R73, R76, R9 ;  /* 0x0000004c49097223 */ /* 0x000fe20000000009 */
[--C-:B------:R-:W-:Y:S02]  /*89c0*/  HADD2.F32 R126, -RZ, R127.reuse.H0_H0 ;  /* 0x2000007fff7e7230 */ /* 0x100fe40000004100 */
[C---:B------:R-:W-:Y:S01]  /*89d0*/  FMUL R10, R70.reuse, R10 ;  /* 0x0000000a460a7220 */ /* 0x040fe20000400000 */
[----:B------:R-:W-:Y:S01]  /*89e0*/  F2FP.SATFINITE.E4M3.F32.PACK_AB_MERGE_C R76, R7, R6, RZ ;  /* 0x00000006074c723e */ /* 0x000fe200048070ff */
[C---:B------:R-:W-:Y:S01]  /*89f0*/  FMUL R7, R70.reuse, R20 ;  /* 0x0000001446077220 */ /* 0x040fe20000400000 */
[----:B------:R-:W-:Y:S02]  /*8a00*/  HADD2.F32 R127, -RZ, R127.H1_H1 ;  /* 0x3000007fff7f7230 */ /* 0x000fe40000004100 */
[C---:B------:R-:W-:Y:S01]  /*8a10*/  FFMA R10, R73.reuse, R75, R10 ;  /* 0x0000004b490a7223 */ /* 0x040fe2000000000a */
[----:B------:R-:W-:Y:S02]  /*8a20*/  HADD2.F32 R72, -RZ, R130.H0_H0 ;  /* 0x20000082ff487230 */ /* 0x000fe40000004100 */
[C---:B------:R-:W-:Y:S01]  /*8a30*/  FMUL R11, R70.reuse, R11 ;  /* 0x0000000b460b7220 */ /* 0x040fe20000400000 */
[--C-:B------:R-:W-:Y:S02]  /*8a40*/  HADD2.F32 R79, -RZ, R142.reuse.H0_H0 ;  /* 0x2000008eff4f7230 */ /* 0x100fe40000004100 */
[C---:B------:R-:W-:Y:S01]  /*8a50*/  FMUL R14, R70.reuse, R14 ;  /* 0x0000000e460e7220 */ /* 0x040fe20000400000 */
[----:B------:R-:W-:Y:S02]  /*8a60*/  HADD2.F32 R82, -RZ, R142.H1_H1 ;  /* 0x3000008eff527230 */ /* 0x000fe40000004100 */
[C---:B------:R-:W-:Y:S01]  /*8a70*/  FFMA R11, R73.reuse, R78, R11 ;  /* 0x0000004e490b7223 */ /* 0x040fe2000000000b */
[C---:B------:R-:W-:Y:S01]  /*8a80*/  FFMA R12, R73.reuse, R77, R12 ;  /* 0x0000004d490c7223 */ /* 0x040fe2000000000c */
[C---:B------:R-:W-:Y:S01]  /*8a90*/  FFMA R13, R73.reuse, R80, R13 ;  /* 0x00000050490d7223 */ /* 0x040fe2000000000d */
[----:B------:R-:W-:Y:S01]  /*8aa0*/  FFMA R14, R73, R79, R14 ;  /* 0x0000004f490e7223 */ /* 0x000fe2000000000e */
[----:B------:R-:W-:Y:S01]  /*8ab0*/  HADD2.F32 R75, -RZ, R130.H1_H1 ;  /* 0x30000082ff4b7230 */ /* 0x000fe20000004100 */
[----:B------:R-:W-:Y:S01]  /*8ac0*/  F2FP.SATFINITE.E4M3.F32.PACK_AB_MERGE_C R78, R11, R10, RZ ;  /* 0x0000000a0b4e723e */ /* 0x000fe200048070ff */
[C---:B------:R-:W-:Y:S01]  /*8ad0*/  FMUL R10, R70.reuse, R21 ;  /* 0x00000015460a7220 */ /* 0x040fe20000400000 */
[C---:B------:R-:W-:Y:S01]  /*8ae0*/  FMUL R21, R70.reuse, R28 ;  /* 0x0000001c46157220 */ /* 0x040fe20000400000 */
        /* <DEDUP_REMOVED lines=8> */
[C---:B------:R-:W-:Y:S01]  /*8b70*/  FMUL R18, R70.reuse, R25 ;  /* 0x0000001946127220 */ /* 0x040fe20000400000 */
[----:B------:R-:W-:Y:S01]  /*8b80*/  F2FP.SATFINITE.E4M3.F32.PACK_AB_MERGE_C R14, R15, R14, RZ ;  /* 0x0000000e0f0e723e */ /* 0x000fe200048070ff */
        /* <DEDUP_REMOVED lines=8> */
[C---:B------:R-:W-:Y:S01]  /*8c10*/  FFMA R11, R73.reuse, R88, R11 ;  /* 0x00000058490b7223 */ /* 0x040fe2000000000b */
[----:B------:R-:W-:Y:S01]  /*8c20*/  FMUL R22, R70, R29 ;  /* 0x0000001d46167220 */ /* 0x000fe20000400000 */
        /* <DEDUP_REMOVED lines=13> */
[----:B------:R-:W-:Y:S01]  /*8d00*/  FMUL R20, R70, R27 ;  /* 0x0000001b46147220 */ /* 0x000fe20000400000 */
[--C-:B------:R-:W-:Y:S01]  /*8d10*/  HADD2.F32 R96, -RZ, R146.reuse.H0_H0 ;  /* 0x20000092ff607230 */ /* 0x100fe20000004100 */
[----:B------:R-:W-:Y:S01]  /*8d20*/  F2FP.SATFINITE.E4M3.F32.PACK_AB_MERGE_C R16, R10, R7, R16 ;  /* 0x000000070a10723e */ /* 0x000fe20004807010 */
[----:B------:R-:W-:Y:S02]  /*8d30*/  HADD2.F32 R97, -RZ, R146.H1_H1 ;  /* 0x30000092ff617230 */ /* 0x000fe40000004100 */
[C---:B------:R-:W-:Y:S01]  /*8d40*/  FFMA R20, R73.reuse, R93, R20 ;  /* 0x0000005d49147223 */ /* 0x040fe20000000014 */
[C---:B------:R-:W-:Y:S01]  /*8d50*/  FFMA R21, R73.reuse, R94, R21 ;  /* 0x0000005e49157223 */ /* 0x040fe20000000015 */
[C---:B------:R-:W-:Y:S01]  /*8d60*/  FFMA R22, R73.reuse, R95, R22 ;  /* 0x0000005f49167223 */ /* 0x040fe20000000016 */
[C---:B------:R-:W-:Y:S01]  /*8d70*/  FMUL R23, R70.reuse, R30 ;  /* 0x0000001e46177220 */ /* 0x040fe20000400000 */
[----:B------:R-:W-:Y:S01]  /*8d80*/  FMUL R30, R70, R37 ;  /* 0x00000025461e7220 */ /* 0x000fe20000400000 */
[----:B------:R-:W-:Y:S01]  /*8d90*/  F2FP.SATFINITE.E4M3.F32.PACK_AB_MERGE_C R19, R20, R19, RZ ;  /* 0x000000131413723e */ /* 0x000fe200048070ff */
[C---:B------:R-:W-:Y:S01]  /*8da0*/  FMUL R37, R70.reuse, R44 ;  /* 0x0000002c46257220 */ /* 0x040fe20000400000 */
[C---:B------:R-:W-:Y:S01]  /*8db0*/  FFMA R23, R73.reuse, R96, R23 ;  /* 0x0000006049177223 */ /* 0x040fe20000000017 */
        /* <DEDUP_REMOVED lines=20> */
[----:B------:R-:W-:Y:S01]  /*8f00*/  F2FP.F16.E4M3.UNPACK_B R151, R151.H1 ;  /* 0x00000097ff97723e */ /* 0x000fe200030006ff */
[----:B------:R-:W-:Y:S01]  /*8f10*/  FMUL R38, R70, R45 ;  /* 0x0000002d46267220 */ /* 0x000fe20000400000 */
[----:B------:R-:W-:Y:S01]  /*8f20*/  F2FP.SATFINITE.E4M3.F32.PACK_AB_MERGE_C R19, R28, R27, RZ ;  /* 0x0000001b1c13723e */ /* 0x000fe200048070ff */
[----:B------:R-:W-:Y:S01]  /*8f30*/  FFMA R31, R73, R104, R31 ;  /* 0x00000068491f7223 */ /* 0x000fe2000000001f */
[C---:B------:R-:W-:Y:S01]  /*8f40*/  FMUL R45, R70.reuse, R52 ;  /* 0x00000034462d7220 */ /* 0x040fe20000400000 */
[C---:B------:R-:W-:Y:S01]  /*8f50*/  FMUL R52, R70.reuse, R59 ;  /* 0x0000003b46347220 */ /* 0x040fe20000400000 */
[----:B------:R-:W-:Y:S01]  /*8f60*/  F2FP.F16.E4M3.UNPACK_B R152, R152.H1 ;  /* 0x00000098ff98723e */ /* 0x000fe200030006ff */
[C---:B------:R-:W-:Y:S01]  /*8f70*/  FMUL R59, R70.reuse, R66 ;  /* 0x00000042463b7220 */ /* 0x040fe20000400000 */
[----:B------:R-:W-:Y:S01]  /*8f80*/  F2FP.SATFINITE.E4M3.F32.PACK_AB_MERGE_C R66, R13, R12, R14 ;  /* 0x0000000c0d42723e */ /* 0x000fe2000480700e */
        /* <DEDUP_REMOVED lines=11> */
[C---:B------:R-:W-:Y:S01]  /*9040*/  FFMA R35, R73.reuse, R108, R35 ;  /* 0x0000006c49237223 */ /* 0x040fe20000000023 */
[C---:B------:R-:W-:Y:S01]  /*9050*/  FMUL R36, R70.reuse, R43 ;  /* 0x0000002b46247220 */ /* 0x040fe20000400000 */
[--C-:B------:R-:W-:Y:S02]  /*9060*/  HADD2.F32 R112, -RZ, R150.reuse.H0_H0 ;  /* 0x20000096ff707230 */ /* 0x100fe40000004100 */
[C---:B------:R-:W-:Y:S01]  /*9070*/  FMUL R39, R70.reuse, R46 ;  /* 0x0000002e46277220 */ /* 0x040fe20000400000 */
[----:B------:R-:W-:Y:S02]  /*9080*/  HADD2.F32 R113, -RZ, R150.H1_H1 ;  /* 0x30000096ff717230 */ /* 0x000fe40000004100 */
        /* <DEDUP_REMOVED lines=12> */
[C---:B------:R-:W-:Y:S01]  /*9150*/  FMUL R46, R70.reuse, R53 ;  /* 0x00000035462e7220 */ /* 0x040fe20000400000 */
[--C-:B------:R-:W-:Y:S02]  /*9160*/  HADD2.F32 R120, -RZ, R152.reuse.H0_H0 ;  /* 0x20000098ff787230 */ /* 0x100fe40000004100 */
[C---:B------:R-:W-:Y:S01]  /*9170*/  FMUL R50, R70.reuse, R57 ;  /* 0x0000003946327220 */ /* 0x040fe20000400000 */
[C---:B------:R-:W-:Y:S01]  /*9180*/  FMUL R51, R70.reuse, R58 ;  /* 0x0000003a46337220 */ /* 0x040fe20000400000 */
[C---:B------:R-:W-:Y:S01]  /*9190*/  FMUL R53, R70.reuse, R60 ;  /* 0x0000003c46357220 */ /* 0x040fe20000400000 */
[C---:B------:R-:W-:Y:S01]  /*91a0*/  FFMA R43, R73.reuse, R116, R43 ;  /* 0x00000074492b7223 */ /* 0x040fe2000000002b */
[----:B------:R-:W-:Y:S02]  /*91b0*/  HADD2.F32 R121, -RZ, R152.H1_H1 ;  /* 0x30000098ff797230 */ /* 0x000fe40000004100 */
[C---:B------:R-:W-:Y:S01]  /*91c0*/  FMUL R47, R70.reuse, R54 ;  /* 0x00000036462f7220 */ /* 0x040fe20000400000 */
[C---:B------:R-:W-:Y:S01]  /*91d0*/  FMUL R57, R70.reuse, R64 ;  /* 0x0000004046397220 */ /* 0x040fe20000400000 */
[C---:B------:R-:W-:Y:S01]  /*91e0*/  FMUL R58, R70.reuse, R65 ;  /* 0x00000041463a7220 */ /* 0x040fe20000400000 */
[C---:B------:R-:W-:Y:S01]  /*91f0*/  FMUL R60, R70.reuse, R67 ;  /* 0x00000043463c7220 */ /* 0x040fe20000400000 */
[----:B------:R-:W-:Y:S01]  /*9200*/  FFMA R44, R73, R117, R44 ;  /* 0x00000075492c7223 */ /* 0x000fe2000000002c */
[C---:B------:R-:W-:Y:S01]  /*9210*/  FMUL R48, R70.reuse, R55 ;  /* 0x0000003746307220 */ /* 0x040fe20000400000 */
[----:B------:R-:W-:Y:S01]  /*9220*/  F2FP.SATFINITE.E4M3.F32.PACK_AB_MERGE_C R64, R5, R4, R76 ;  /* 0x000000040540723e */ /* 0x000fe2000480704c */
[----:B------:R-:W-:Y:S01]  /*9230*/  FFMA R45, R73, R118, R45 ;  /* 0x00000076492d7223 */ /* 0x000fe2000000002d */
[----:B------:R-:W-:Y:S01]  /*9240*/  F2FP.SATFINITE.E4M3.F32.PACK_AB_MERGE_C R65, R9, R8, R78 ;  /* 0x000000080941723e */ /* 0x000fe2000480704e */
[----:B------:R-:W-:Y:S01]  /*9250*/  FMUL R49, R70, R56 ;  /* 0x0000003846317220 */ /* 0x000fe20000400000 */
[----:B------:R-:W-:Y:S01]  /*9260*/  F2FP.SATFINITE.E4M3.F32.PACK_AB_MERGE_C R67, R2, R0, R3 ;  /* 0x000000000243723e */ /* 0x000fe20004807003 */
[C---:B------:R-:W-:Y:S01]  /*9270*/  FFMA R46, R73.reuse, R119, R46 ;  /* 0x00000077492e7223 */ /* 0x040fe2000000002e */
[----:B------:R-:W-:Y:S01]  /*9280*/  F2FP.F16.E4M3.UNPACK_B R154, R154.H1 ;  /* 0x0000009aff9a723e */ /* 0x000fe200030006ff */
[--C-:B------:R-:W-:Y:S02]  /*9290*/  HADD2.F32 R124, -RZ, R153.reuse.H0_H0 ;  /* 0x20000099ff7c7230 */ /* 0x100fe40000004100 */
[C---:B------:R-:W-:Y:S01]  /*92a0*/  FFMA R47, R73.reuse, R120, R47 ;  /* 0x00000078492f7223 */ /* 0x040fe2000000002f */
[----:B------:R1:W-:Y:S01]  /*92b0*/  STS.128 [R137+UR44+0x6200], R64 ;  /* 0x0062004089007988 */ /* 0x0003e20008000c2c */
[----:B------:R-:W-:Y:S02]  /*92c0*/  HADD2.F32 R125, -RZ, R153.H1_H1 ;  /* 0x30000099ff7d7230 */ /* 0x000fe40000004100 */
[C---:B------:R-:W-:Y:S01]  /*92d0*/  FFMA R48, R73.reuse, R121, R48 ;  /* 0x0000007949307223 */ /* 0x040fe20000000030 */
[C---:B------:R-:W-:Y:S01]  /*92e0*/  FFMA R49, R73.reuse, R122, R49 ;  /* 0x0000007a49317223 */ /* 0x040fe20000000031 */
[----:B------:R-:W-:Y:S01]  /*92f0*/  F2FP.F16.E4M3.UNPACK_B R155, R155.H1 ;  /* 0x0000009bff9b723e */ /* 0x000fe200030006ff */
[C---:B------:R-:W-:Y:S01]  /*9300*/  FFMA R50, R73.reuse, R123, R50 ;  /* 0x0000007b49327223 */ /* 0x040fe20000000032 */
[----:B------:R-:W-:Y:S01]  /*9310*/  FMUL R54, R70, R61 ;  /* 0x0000003d46367220 */ /* 0x000fe20000400000 */
[--C-:B------:R-:W-:Y:S01]  /*9320*/  HADD2.F32 R128, -RZ, R154.reuse.H0_H0 ;  /* 0x2000009aff807230 */ /* 0x100fe20000004100 */
[----:B------:R1:W-:Y:S01]  /*9330*/  STS.128 [R182+0x6010], R16 ;  /* 0x00601010b6007388 */ /* 0x0003e20000000c00 */
[----:B------:R-:W-:Y:S01]  /*9340*/  F2FP.SATFINITE.E4M3.F32.PACK_AB_MERGE_C R35, R36, R35, RZ ;  /* 0x000000232423723e */ /* 0x000fe200048070ff */
[C---:B------:R-:W-:Y:S01]  /*9350*/  FFMA R51, R73.reuse, R124, R51 ;  /* 0x0000007c49337223 */ /* 0x040fe20000000033 */
[----:B------:R-:W-:Y:S01]  /*9360*/  F2FP.SATFINITE.E4M3.F32.PACK_AB_MERGE_C R39, R40, R39, RZ ;  /* 0x000000272827723e */ /* 0x000fe200048070ff */
[----:B------:R-:W-:Y:S02]  /*9370*/  HADD2.F32 R129, -RZ, R154.H1_H1 ;  /* 0x3000009aff817230 */ /* 0x000fe40000004100 */
[C---:B------:R-:W-:Y:S01]  /*9380*/  FMUL R55, R70.reuse, R62 ;  /* 0x0000003e46377220 */ /* 0x040fe20000400000 */
[C---:B------:R-:W-:Y:S01]  /*9390*/  FFMA R52, R73.reuse, R125, R52 ;  /* 0x0000007d49347223 */ /* 0x040fe20000000034 */
[----:B------:R-:W-:Y:S01]  /*93a0*/  FMUL R56, R70, R63 ;  /* 0x0000003f46387220 */ /* 0x000fe20000400000 */
[C---:B------:R-:W-:Y:S01]  /*93b0*/  FFMA R53, R73.reuse, R126, R53 ;  /* 0x0000007e49357223 */ /* 0x040fe20000000035 */
[C---:B------:R-:W-:Y:S01]  /*93c0*/  FFMA R54, R73.reuse, R127, R54 ;  /* 0x0000007f49367223 */ /* 0x040fe20000000036 */
[--C-:B------:R-:W-:Y:S02]  /*93d0*/  HADD2.F32 R74, -RZ, R155.reuse.H0_H0 ;  /* 0x2000009bff4a7230 */ /* 0x100fe40000004100 */
[C---:B------:R-:W-:Y:S01]  /*93e0*/  FFMA R55, R73.reuse, R128, R55 ;  /* 0x0000008049377223 */ /* 0x040fe20000000037 */
[----:B------:R-:W-:Y:S02]  /*93f0*/  HADD2.F32 R131, -RZ, R155.H1_H1 ;  /* 0x3000009bff837230 */ /* 0x000fe40000004100 */
[C---:B------:R-:W-:Y:S01]  /*9400*/  FFMA R56, R73.reuse, R129, R56 ;  /* 0x0000008149387223 */ /* 0x040fe20000000038 */
[----:B------:R-:W-:Y:S01]  /*9410*/  F2FP.SATFINITE.E4M3.F32.PACK_AB_MERGE_C R43, R44, R43, RZ ;  /* 0x0000002b2c2b723e */ /* 0x000fe200048070ff */
[C---:B------:R-:W-:Y:S01]  /*9420*/  FFMA R57, R73.reuse, R72, R57 ;  /* 0x0000004849397223 */ /* 0x040fe20000000039 */
[C---:B------:R-:W-:Y:S01]  /*9430*/  FFMA R58, R73.reuse, R75, R58 ;  /* 0x0000004b493a7223 */ /* 0x040fe2000000003a */
[C---:B------:R-:W-:Y:S01]  /*9440*/  FFMA R59, R73.reuse, R74, R59 ;  /* 0x0000004a493b7223 */ /* 0x040fe2000000003b */
[----:B------:R-:W-:Y:S01]  /*9450*/  F2FP.SATFINITE.E4M3.F32.PACK_AB_MERGE_C R33, R34, R33, R35 ;  /* 0x000000212221723e */ /* 0x000fe20004807023 */
[----:B------:R-:W-:Y:S01]  /*9460*/  FFMA R60, R73, R131, R60 ;  /* 0x00000083493c7223 */ /* 0x000fe2000000003c */
[----:B------:R-:W-:Y:S02]  /*9470*/  F2FP.SATFINITE.E4M3.F32.PACK_AB_MERGE_C R32, R30, R29, R32 ;  /* 0x0000001d1e20723e */ /* 0x000fe40004807020 */
        /* <DEDUP_REMOVED lines=11> */
[----:B------:R-:W-:Y:S03]  /*9530*/  IADD3 R68, PT, PT, R68, 0x1, RZ ;  /* 0x0000000144447810 */ /* 0x000fe60007ffe0ff */
        /* <DEDUP_REMOVED lines=9> */
[----:B------:R-:W-:Y:S02]  /*95d0*/  UIADD3 UR4, UP0, UPT, UR62, 0x680, URZ ;  /* 0x000006803e047890 */ /* 0x000fe4000ff1e0ff */
[----:B------:R-:W-:Y:S02]  /*95e0*/  UIADD3 UR9, UPT, UPT, UR49, 0x40, URZ ;  /* 0x0000004031097890 */ /* 0x000fe4000fffe0ff */
[----:B------:R-:W-:Y:S02]  /*95f0*/  UIADD3 UR8, UPT, UPT, UR44, 0x6200, URZ ;  /* 0x000062002c087890 */ /* 0x000fe4000fffe0ff */
[----:B------:R-:W-:Y:S01]  /*9600*/  UIADD3.X UR5, UPT, UPT, URZ, UR63, URZ, UP0, !UPT ;  /* 0x0000003fff057290 */ /* 0x000fe200087fe4ff */
[----:B------:R-:W-:Y:S01]  /*9610*/  UMOV UR10, UR50 ;  /* 0x00000032000a7c82 */ /* 0x000fe20008000000 */
[----:B------:R-:W-:Y:S07]  /*9620*/  UMOV UR11, UR36 ;  /* 0x00000024000b7c82 */ /* 0x000fee0008000000 */
[----:B------:R2:W-:Y:S01]  /*9630*/  UTMASTG.3D [UR8], [UR4] ;  /* 0x00000008040073b5 */ /* 0x0005e20008010000 */
[----:B------:R0:W-:Y:S01]  /*9640*/  UTMACMDFLUSH ;  /* 0x00000000000079b7 */ /* 0x0001e20000000000 */
[----:B--2---:R-:W-:Y:S04]  /*9650*/  DEPBAR.LE SB0, 0x1 ;  /* 0x000080400000791a */ /* 0x004fe80000000000 */
.L_x_135:
[----:B------:R-:W-:Y:S05]  /*9660*/  BSYNC.RECONVERGENT B0 ;  /* 0x0000000000007941 */ /* 0x000fea0003800200 */
.L_x_134:
[----:B------:R-:W-:Y:S01]  /*9670*/  BAR.SYNC.DEFER_BLOCKING 0x1, 0x80 ;  /* 0x0042000000007b1d */ /* 0x000fe20000010000 */
[----:B------:R-:W-:Y:S01]  /*9680*/  ISETP.NE.AND P0, PT, R165, 0x2, PT ;  /* 0x00000002a500780c */ /* 0x000fe20003f05270 */
[----:B------:R-:W-:Y:S01]  /*9690*/  UISETP.NE.AND UP0, UPT, UR45, URZ, UPT ;  /* 0x000000ff2d00728c */ /* 0x000fe2000bf05270 */
[----:B------:R-:W-:Y:S01]  /*96a0*/  ISETP.NE.AND P1, PT, R68, 0x4, PT ;  /* 0x000000044400780c */ /* 0x000fe20003f25270 */
[----:B------:R-:W-:Y:S01]  /*96b0*/  UIADD3 UR20, UPT, UPT, UR37, UR60, URZ ;  /* 0x0000003c25147290 */ /* 0x000fe2000fffe0ff */
[----:B------:R-:W-:Y:S01]  /*96c0*/  SEL R3, RZ, 0x1, P0 ;  /* 0x00000001ff037807 */ /* 0x000fe20000000000 */
[----:B------:R-:W-:Y:S01]  /*96d0*/  UIADD3 UR16, UPT, UPT, UR38, UR59, URZ ;  /* 0x0000003b26107290 */ /* 0x000fe2000fffe0ff */
[----:B------:R-:W-:Y:S02]  /*96e0*/  SEL R0, RZ, 0x1, P1 ;  /* 0x00000001ff007807 */ /* 0x000fe40000800000 */
[----:B------:R-:W-:Y:S02]  /*96f0*/  LOP3.LUT R170, R170, R3, RZ, 0x3c, !PT ;  /* 0x00000003aaaa7212 */ /* 0x000fe400078e3cff */
[----:B------:R-:W-:Y:S02]  /*9700*/  LOP3.LUT R171, R171, R0, RZ, 0x3c, !PT ;  /* 0x00000000abab7212 */ /* 0x000fe400078e3cff */
[----:B------:R-:W-:Y:S02]  /*9710*/  SEL R165, R165, RZ, P0 ;  /* 0x000000ffa5a57207 */ /* 0x000fe40000000000 */
[----:B------:R-:W-:Y:S01]  /*9720*/  SEL R68, R68, RZ, P1 ;  /* 0x000000ff44447207 */ /* 0x000fe20000800000 */
[----:B------:R-:W-:Y:S01]  /*9730*/  UMOV UR36, UR58 ;  /* 0x0000003a00247c82 */ /* 0x000fe20008000000 */
[----:B------:R-:W-:Y:S05]  /*9740*/  BRA.U UP0, `(.L_x_136) ;  /* 0xffffffc500787547 */ /* 0x000fea000b83ffff */
[----:B------:R-:W-:Y:S05]  /*9750*/  EXIT ;  /* 0x000000000000794d */ /* 0x000fea0003800000 */
.L_x_25:
[----:B--2---:R2:W3:Y:S02]  /*9760*/  SYNCS.PHASECHK.TRANS64.TRYWAIT P0, [R0+URZ+0x1a0], R3 ;  /* 0x0001a003000075a7 */ /* 0x0044e400080011ff */
[----:B---3--:R-:W-:Y:S05]  /*9770*/  @!P0 NANOSLEEP.SYNCS 0x989680 ;  /* 0x009896800000895d */ /* 0x008fea0003900000 */
[----:B------:R-:W3:Y:S02]  /*9780*/  @!P0 SYNCS.PHASECHK.TRANS64 P0, [R0+URZ+0x1a0], R3 ;  /* 0x0001a003000085a7 */ /* 0x000ee400080010ff */
[----:B---3--:R-:W-:Y:S05]  /*9790*/  @!P0 BRA `(.L_x_25) ;  /* 0xfffffffc00f08947 */ /* 0x008fea000383ffff */
[----:B------:R-:W-:Y:S05]  /*97a0*/  BRA `(.L_x_137) ;  /* 0xffffff8400587947 */ /* 0x000fea000383ffff */
.L_x_28:
[----:B--2---:R-:W-:-:S07]  /*97b0*/  MOV R0, UR33 ;  /* 0x0000002100007c02 */ /* 0x004fce0008000f00 */
.L_x_138:
[----:B--2---:R2:W3:Y:S02]  /*97c0*/  SYNCS.PHASECHK.TRANS64.TRYWAIT P0, [R0+URZ+0x80], R3 ;  /* 0x00008003000075a7 */ /* 0x0044e400080011ff */
[----:B---3--:R-:W-:Y:S05]  /*97d0*/  @!P0 NANOSLEEP.SYNCS 0x989680 ;  /* 0x009896800000895d */ /* 0x008fea0003900000 */
[----:B------:R-:W3:Y:S02]  /*97e0*/  @!P0 SYNCS.PHASECHK.TRANS64 P0, [R0+URZ+0x80], R3 ;  /* 0x00008003000085a7 */ /* 0x000ee400080010ff */
[----:B---3--:R-:W-:Y:S05]  /*97f0*/  @!P0 BRA `(.L_x_138) ;  /* 0xfffffffc00f08947 */ /* 0x008fea000383ffff */
[----:B------:R-:W-:Y:S05]  /*9800*/  BRA `(.L_x_27) ;  /* 0xffffff8400a87947 */ /* 0x000fea000383ffff */
.L_x_35:
[----:B-1----:R-:W-:-:S07]  /*9810*/  MOV R0, UR17 ;  /* 0x0000001100007c02 */ /* 0x002fce0008000f00 */
.L_x_139:
[----:B-1----:R1:W2:Y:S02]  /*9820*/  SYNCS.PHASECHK.TRANS64.TRYWAIT P0, [R0+URZ+0x80], R3 ;  /* 0x00008003000075a7 */ /* 0x0022a400080011ff */
[----:B--2---:R-:W-:Y:S05]  /*9830*/  @!P0 NANOSLEEP.SYNCS 0x989680 ;  /* 0x009896800000895d */ /* 0x004fea0003900000 */
[----:B------:R-:W2:Y:S02]  /*9840*/  @!P0 SYNCS.PHASECHK.TRANS64 P0, [R0+URZ+0x80], R3 ;  /* 0x00008003000085a7 */ /* 0x000ea400080010ff */
[----:B--2---:R-:W-:Y:S05]  /*9850*/  @!P0 BRA `(.L_x_139) ;  /* 0xfffffffc00f08947 */ /* 0x004fea000383ffff */
[----:B------:R-:W-:Y:S05]  /*9860*/  BRA `(.L_x_34) ;  /* 0xffffff88006c7947 */ /* 0x000fea000383ffff */
.L_x_40:
[----:B-1----:R1:W2:Y:S02]  /*9870*/  SYNCS.PHASECHK.TRANS64.TRYWAIT P0, [R3+URZ+0x130], R0 ;  /* 0x00013000030075a7 */ /* 0x0022a400080011ff */
[----:B--2---:R-:W-:Y:S05]  /*9880*/  @!P0 NANOSLEEP.SYNCS 0x989680 ;  /* 0x009896800000895d */ /* 0x004fea0003900000 */
[----:B------:R-:W2:Y:S02]  /*9890*/  @!P0 SYNCS.PHASECHK.TRANS64 P0, [R3+URZ+0x130], R0 ;  /* 0x00013000030085a7 */ /* 0x000ea400080010ff */
[----:B--2---:R-:W-:Y:S05]  /*98a0*/  @!P0 BRA `(.L_x_40) ;  /* 0xfffffffc00f08947 */ /* 0x004fea000383ffff */
[----:B------:R-:W-:Y:S05]  /*98b0*/  BRA `(.L_x_140) ;  /* 0xffffff8c00107947 */ /* 0x000fea000383ffff */
.L_x_44:
[----:B-1----:R-:W-:-:S07]  /*98c0*/  MOV R0, UR4 ;  /* 0x0000000400007c02 */ /* 0x002fce0008000f00 */
.L_x_141:
[----:B-1----:R1:W2:Y:S02]  /*98d0*/  SYNCS.PHASECHK.TRANS64.TRYWAIT P0, [R0+URZ], R3 ;  /* 0x00000003000075a7 */ /* 0x0022a400080011ff */
[----:B--2---:R-:W-:Y:S05]  /*98e0*/  @!P0 NANOSLEEP.SYNCS 0x989680 ;  /* 0x009896800000895d */ /* 0x004fea0003900000 */
[----:B------:R-:W2:Y:S02]  /*98f0*/  @!P0 SYNCS.PHASECHK.TRANS64 P0, [R0+URZ], R3 ;  /* 0x00000003000085a7 */ /* 0x000ea400080010ff */
[----:B--2---:R-:W-:Y:S05]  /*9900*/  @!P0 BRA `(.L_x_141) ;  /* 0xfffffffc00f08947 */ /* 0x004fea000383ffff */
[----:B------:R-:W-:Y:S05]  /*9910*/  BRA `(.L_x_142) ;  /* 0xffffff9000b47947 */ /* 0x000fea000383ffff */
.L_x_45:
[----:B------:R-:W-:-:S07]  /*9920*/  MOV R0, UR5 ;  /* 0x0000000500007c02 */ /* 0x000fce0008000f00 */
.L_x_143:
[----:B-1----:R1:W2:Y:S02]  /*9930*/  SYNCS.PHASECHK.TRANS64.TRYWAIT P0, [R0+URZ], R3 ;  /* 0x00000003000075a7 */ /* 0x0022a400080011ff */
[----:B--2---:R-:W-:Y:S05]  /*9940*/  @!P0 NANOSLEEP.SYNCS 0x989680 ;  /* 0x009896800000895d */ /* 0x004fea0003900000 */
[----:B------:R-:W2:Y:S02]  /*9950*/  @!P0 SYNCS.PHASECHK.TRANS64 P0, [R0+URZ], R3 ;  /* 0x00000003000085a7 */ /* 0x000ea400080010ff */
[----:B--2---:R-:W-:Y:S05]  /*9960*/  @!P0 BRA `(.L_x_143) ;  /* 0xfffffffc00f08947 */ /* 0x004fea000383ffff */
[----:B------:R-:W-:Y:S05]  /*9970*/  BRA `(.L_x_144) ;  /* 0xffffff9000c07947 */ /* 0x000fea000383ffff */
.L_x_46:
[----:B------:R-:W-:-:S07]  /*9980*/  MOV R0, UR5 ;  /* 0x0000000500007c02 */ /* 0x000fce0008000f00 */
.L_x_145:
[----:B-1----:R1:W2:Y:S02]  /*9990*/  SYNCS.PHASECHK.TRANS64.TRYWAIT P0, [R0+URZ], R3 ;  /* 0x00000003000075a7 */ /* 0x0022a400080011ff */
[----:B--2---:R-:W-:Y:S05]  /*99a0*/  @!P0 NANOSLEEP.SYNCS 0x989680 ;  /* 0x009896800000895d */ /* 0x004fea0003900000 */
[----:B------:R-:W2:Y:S02]  /*99b0*/  @!P0 SYNCS.PHASECHK.TRANS64 P0, [R0+URZ], R3 ;  /* 0x00000003000085a7 */ /* 0x000ea400080010ff */
[----:B--2---:R-:W-:Y:S05]  /*99c0*/  @!P0 BRA `(.L_x_145) ;  /* 0xfffffffc00f08947 */ /* 0x004fea000383ffff */
[----:B------:R-:W-:Y:S05]  /*99d0*/  BRA `(.L_x_146) ;  /* 0xffffff9000cc7947 */ /* 0x000fea000383ffff */
.L_x_47:
[----:B------:R-:W-:-:S07]  /*99e0*/  MOV R0, UR5 ;  /* 0x0000000500007c02 */ /* 0x000fce0008000f00 */
.L_x_147:
[----:B-1----:R1:W2:Y:S02]  /*99f0*/  SYNCS.PHASECHK.TRANS64.TRYWAIT P0, [R0+URZ], R3 ;  /* 0x00000003000075a7 */ /* 0x0022a400080011ff */
[----:B--2---:R-:W-:Y:S05]  /*9a00*/  @!P0 NANOSLEEP.SYNCS 0x989680 ;  /* 0x009896800000895d */ /* 0x004fea0003900000 */
[----:B------:R-:W2:Y:S02]  /*9a10*/  @!P0 SYNCS.PHASECHK.TRANS64 P0, [R0+URZ], R3 ;  /* 0x00000003000085a7 */ /* 0x000ea400080010ff */
[----:B--2---:R-:W-:Y:S05]  /*9a20*/  @!P0 BRA `(.L_x_147) ;  /* 0xfffffffc00f08947 */ /* 0x004fea000383ffff */
[----:B------:R-:W-:Y:S05]  /*9a30*/  BRA `(.L_x_148) ;  /* 0xffffff9000d87947 */ /* 0x000fea000383ffff */
.L_x_48:
[----:B------:R-:W-:-:S07]  /*9a40*/  MOV R0, UR5 ;  /* 0x0000000500007c02 */ /* 0x000fce0008000f00 */
.L_x_149:
[----:B-1----:R1:W2:Y:S02]  /*9a50*/  SYNCS.PHASECHK.TRANS64.TRYWAIT P0, [R0+URZ], R3 ;  /* 0x00000003000075a7 */ /* 0x0022a400080011ff */
[----:B--2---:R-:W-:Y:S05]  /*9a60*/  @!P0 NANOSLEEP.SYNCS 0x989680 ;  /* 0x009896800000895d */ /* 0x004fea0003900000 */
[----:B------:R-:W2:Y:S02]  /*9a70*/  @!P0 SYNCS.PHASECHK.TRANS64 P0, [R0+URZ], R3 ;  /* 0x00000003000085a7 */ /* 0x000ea400080010ff */
[----:B--2---:R-:W-:Y:S05]  /*9a80*/  @!P0 BRA `(.L_x_149) ;  /* 0xfffffffc00f08947 */ /* 0x004fea000383ffff */
[----:B------:R-:W-:Y:S05]  /*9a90*/  BRA `(.L_x_150) ;  /* 0xffffff9000e47947 */ /* 0x000fea000383ffff */
.L_x_49:
[----:B------:R-:W-:-:S07]  /*9aa0*/  MOV R0, UR5 ;  /* 0x0000000500007c02 */ /* 0x000fce0008000f00 */
.L_x_151:
[----:B-1----:R1:W2:Y:S02]  /*9ab0*/  SYNCS.PHASECHK.TRANS64.TRYWAIT P0, [R0+URZ], R3 ;  /* 0x00000003000075a7 */ /* 0x0022a400080011ff */
[----:B--2---:R-:W-:Y:S05]  /*9ac0*/  @!P0 NANOSLEEP.SYNCS 0x989680 ;  /* 0x009896800000895d */ /* 0x004fea0003900000 */
[----:B------:R-:W2:Y:S02]  /*9ad0*/  @!P0 SYNCS.PHASECHK.TRANS64 P0, [R0+URZ], R3 ;  /* 0x00000003000085a7 */ /* 0x000ea400080010ff */
[----:B--2---:R-:W-:Y:S05]  /*9ae0*/  @!P0 BRA `(.L_x_151) ;  /* 0xfffffffc00f08947 */ /* 0x004fea000383ffff */
[----:B------:R-:W-:Y:S05]  /*9af0*/  BRA `(.L_x_152) ;  /* 0xffffff9000f07947 */ /* 0x000fea000383ffff */
.L_x_50:
[----:B------:R-:W-:-:S07]  /*9b00*/  MOV R0, UR5 ;  /* 0x0000000500007c02 */ /* 0x000fce0008000f00 */
.L_x_153:
[----:B-1----:R1:W2:Y:S02]  /*9b10*/  SYNCS.PHASECHK.TRANS64.TRYWAIT P0, [R0+URZ], R3 ;  /* 0x00000003000075a7 */ /* 0x0022a400080011ff */
[----:B--2---:R-:W-:Y:S05]  /*9b20*/  @!P0 NANOSLEEP.SYNCS 0x989680 ;  /* 0x009896800000895d */ /* 0x004fea0003900000 */
[----:B------:R-:W2:Y:S02]  /*9b30*/  @!P0 SYNCS.PHASECHK.TRANS64 P0, [R0+URZ], R3 ;  /* 0x00000003000085a7 */ /* 0x000ea400080010ff */
[----:B--2---:R-:W-:Y:S05]  /*9b40*/  @!P0 BRA `(.L_x_153) ;  /* 0xfffffffc00f08947 */ /* 0x004fea000383ffff */
[----:B------:R-:W-:Y:S05]  /*9b50*/  BRA `(.L_x_154) ;  /* 0xffffff9000fc7947 */ /* 0x000fea000383ffff */
.L_x_51:
[----:B------:R-:W-:-:S07]  /*9b60*/  MOV R0, UR5 ;  /* 0x0000000500007c02 */ /* 0x000fce0008000f00 */
.L_x_155:
[----:B-1----:R1:W2:Y:S02]  /*9b70*/  SYNCS.PHASECHK.TRANS64.TRYWAIT P0, [R0+URZ], R3 ;  /* 0x00000003000075a7 */ /* 0x0022a400080011ff */
[----:B--2---:R-:W-:Y:S05]  /*9b80*/  @!P0 NANOSLEEP.SYNCS 0x989680 ;  /* 0x009896800000895d */ /* 0x004fea0003900000 */
[----:B------:R-:W2:Y:S02]  /*9b90*/  @!P0 SYNCS.PHASECHK.TRANS64 P0, [R0+URZ], R3 ;  /* 0x00000003000085a7 */ /* 0x000ea400080010ff */
[----:B--2---:R-:W-:Y:S05]  /*9ba0*/  @!P0 BRA `(.L_x_155) ;  /* 0xfffffffc00f08947 */ /* 0x004fea000383ffff */
[----:B------:R-:W-:Y:S05]  /*9bb0*/  BRA `(.L_x_156) ;  /* 0xffffff9400087947 */ /* 0x000fea000383ffff */
.L_x_52:
[----:B------:R-:W-:-:S07]  /*9bc0*/  MOV R0, UR5 ;  /* 0x0000000500007c02 */ /* 0x000fce0008000f00 */
.L_x_157:
[----:B-1----:R1:W2:Y:S02]  /*9bd0*/  SYNCS.PHASECHK.TRANS64.TRYWAIT P0, [R0+URZ], R3 ;  /* 0x00000003000075a7 */ /* 0x0022a400080011ff */
[----:B--2---:R-:W-:Y:S05]  /*9be0*/  @!P0 NANOSLEEP.SYNCS 0x989680 ;  /* 0x009896800000895d */ /* 0x004fea0003900000 */
[----:B------:R-:W2:Y:S02]  /*9bf0*/  @!P0 SYNCS.PHASECHK.TRANS64 P0, [R0+URZ], R3 ;  /* 0x00000003000085a7 */ /* 0x000ea400080010ff */
[----:B--2---:R-:W-:Y:S05]  /*9c00*/  @!P0 BRA `(.L_x_157) ;  /* 0xfffffffc00f08947 */ /* 0x004fea000383ffff */
[----:B------:R-:W-:Y:S05]  /*9c10*/  BRA `(.L_x_158) ;  /* 0xffffff9400147947 */ /* 0x000fea000383ffff */
.L_x_53:
[----:B------:R-:W-:-:S07]  /*9c20*/  MOV R0, UR5 ;  /* 0x0000000500007c02 */ /* 0x000fce0008000f00 */
.L_x_159:
[----:B-1----:R1:W2:Y:S02]  /*9c30*/  SYNCS.PHASECHK.TRANS64.TRYWAIT P0, [R0+URZ], R3 ;  /* 0x00000003000075a7 */ /* 0x0022a400080011ff */
[----:B--2---:R-:W-:Y:S05]  /*9c40*/  @!P0 NANOSLEEP.SYNCS 0x989680 ;  /* 0x009896800000895d */ /* 0x004fea0003900000 */
[----:B------:R-:W2:Y:S02]  /*9c50*/  @!P0 SYNCS.PHASECHK.TRANS64 P0, [R0+URZ], R3 ;  /* 0x00000003000085a7 */ /* 0x000ea400080010ff */
[----:B--2---:R-:W-:Y:S05]  /*9c60*/  @!P0 BRA `(.L_x_159) ;  /* 0xfffffffc00f08947 */ /* 0x004fea000383ffff */
[----:B------:R-:W-:Y:S05]  /*9c70*/  BRA `(.L_x_160) ;  /* 0xffffff9400207947 */ /* 0x000fea000383ffff */
.L_x_54:
[----:B------:R-:W-:-:S07]  /*9c80*/  MOV R0, UR5 ;  /* 0x0000000500007c02 */ /* 0x000fce0008000f00 */
.L_x_161:
[----:B-1----:R1:W2:Y:S02]  /*9c90*/  SYNCS.PHASECHK.TRANS64.TRYWAIT P0, [R0+URZ], R3 ;  /* 0x00000003000075a7 */ /* 0x0022a400080011ff */
[----:B--2---:R-:W-:Y:S05]  /*9ca0*/  @!P0 NANOSLEEP.SYNCS 0x989680 ;  /* 0x009896800000895d */ /* 0x004fea0003900000 */
[----:B------:R-:W2:Y:S02]  /*9cb0*/  @!P0 SYNCS.PHASECHK.TRANS64 P0, [R0+URZ], R3 ;  /* 0x00000003000085a7 */ /* 0x000ea400080010ff */
[----:B--2---:R-:W-:Y:S05]  /*9cc0*/  @!P0 BRA `(.L_x_161) ;  /* 0xfffffffc00f08947 */ /* 0x004fea000383ffff */
[----:B------:R-:W-:Y:S05]  /*9cd0*/  BRA `(.L_x_162) ;  /* 0xffffff94002c7947 */ /* 0x000fea000383ffff */
.L_x_55:
[----:B------:R-:W-:-:S07]  /*9ce0*/  MOV R0, UR5 ;  /* 0x0000000500007c02 */ /* 0x000fce0008000f00 */
.L_x_163:
[----:B-1----:R1:W2:Y:S02]  /*9cf0*/  SYNCS.PHASECHK.TRANS64.TRYWAIT P0, [R0+URZ], R3 ;  /* 0x00000003000075a7 */ /* 0x0022a400080011ff */
[----:B--2---:R-:W-:Y:S05]  /*9d00*/  @!P0 NANOSLEEP.SYNCS 0x989680 ;  /* 0x009896800000895d */ /* 0x004fea0003900000 */
[----:B------:R-:W2:Y:S02]  /*9d10*/  @!P0 SYNCS.PHASECHK.TRANS64 P0, [R0+URZ], R3 ;  /* 0x00000003000085a7 */ /* 0x000ea400080010ff */
[----:B--2---:R-:W-:Y:S05]  /*9d20*/  @!P0 BRA `(.L_x_163) ;  /* 0xfffffffc00f08947 */ /* 0x004fea000383ffff */
[----:B------:R-:W-:Y:S05]  /*9d30*/  BRA `(.L_x_164) ;  /* 0xffffff9400387947 */ /* 0x000fea000383ffff */
.L_x_56:
[----:B------:R-:W-:-:S07]  /*9d40*/  MOV R0, UR5 ;  /* 0x0000000500007c02 */ /* 0x000fce0008000f00 */
.L_x_165:
[----:B-1----:R1:W2:Y:S02]  /*9d50*/  SYNCS.PHASECHK.TRANS64.TRYWAIT P0, [R0+URZ], R3 ;  /* 0x00000003000075a7 */ /* 0x0022a400080011ff */
[----:B--2---:R-:W-:Y:S05]  /*9d60*/  @!P0 NANOSLEEP.SYNCS 0x989680 ;  /* 0x009896800000895d */ /* 0x004fea0003900000 */
[----:B------:R-:W2:Y:S02]  /*9d70*/  @!P0 SYNCS.PHASECHK.TRANS64 P0, [R0+URZ], R3 ;  /* 0x00000003000085a7 */ /* 0x000ea400080010ff */
[----:B--2---:R-:W-:Y:S05]  /*9d80*/  @!P0 BRA `(.L_x_165) ;  /* 0xfffffffc00f08947 */ /* 0x004fea000383ffff */
[----:B------:R-:W-:Y:S05]  /*9d90*/  BRA `(.L_x_166) ;  /* 0xffffff9400447947 */ /* 0x000fea000383ffff */
.L_x_57:
[----:B------:R-:W-:-:S07]  /*9da0*/  MOV R0, UR5 ;  /* 0x0000000500007c02 */ /* 0x000fce0008000f00 */
.L_x_167:
[----:B-1----:R1:W2:Y:S02]  /*9db0*/  SYNCS.PHASECHK.TRANS64.TRYWAIT P0, [R0+URZ], R3 ;  /* 0x00000003000075a7 */ /* 0x0022a400080011ff */
[----:B--2---:R-:W-:Y:S05]  /*9dc0*/  @!P0 NANOSLEEP.SYNCS 0x989680 ;  /* 0x009896800000895d */ /* 0x004fea0003900000 */
[----:B------:R-:W2:Y:S02]  /*9dd0*/  @!P0 SYNCS.PHASECHK.TRANS64 P0, [R0+URZ], R3 ;  /* 0x00000003000085a7 */ /* 0x000ea400080010ff */
[----:B--2---:R-:W-:Y:S05]  /*9de0*/  @!P0 BRA `(.L_x_167) ;  /* 0xfffffffc00f08947 */ /* 0x004fea000383ffff */
[----:B------:R-:W-:Y:S05]  /*9df0*/  BRA `(.L_x_168) ;  /* 0xffffff9400507947 */ /* 0x000fea000383ffff */
.L_x_58:
[----:B------:R-:W-:-:S07]  /*9e00*/  MOV R0, UR5 ;  /* 0x0000000500007c02 */ /* 0x000fce0008000f00 */
.L_x_169:
[----:B-1----:R1:W2:Y:S02]  /*9e10*/  SYNCS.PHASECHK.TRANS64.TRYWAIT P0, [R0+URZ], R3 ;  /* 0x00000003000075a7 */ /* 0x0022a400080011ff */
[----:B--2---:R-:W-:Y:S05]  /*9e20*/  @!P0 NANOSLEEP.SYNCS 0x989680 ;  /* 0x009896800000895d */ /* 0x004fea0003900000 */
[----:B------:R-:W2:Y:S02]  /*9e30*/  @!P0 SYNCS.PHASECHK.TRANS64 P0, [R0+URZ], R3 ;  /* 0x00000003000085a7 */ /* 0x000ea400080010ff */
[----:B--2---:R-:W-:Y:S05]  /*9e40*/  @!P0 BRA `(.L_x_169) ;  /* 0xfffffffc00f08947 */ /* 0x004fea000383ffff */
[----:B------:R-:W-:Y:S05]  /*9e50*/  BRA `(.L_x_170) ;  /* 0xffffff94005c7947 */ /* 0x000fea000383ffff */
.L_x_61:
[----:B--2---:R2:W3:Y:S02]  /*9e60*/  SYNCS.PHASECHK.TRANS64.TRYWAIT P0, [R2+URZ+0x190], R5 ;  /* 0x00019005020075a7 */ /* 0x0044e400080011ff */
[----:B---3--:R-:W-:Y:S05]  /*9e70*/  @!P0 NANOSLEEP.SYNCS 0x989680 ;  /* 0x009896800000895d */ /* 0x008fea0003900000 */
[----:B------:R-:W3:Y:S02]  /*9e80*/  @!P0 SYNCS.PHASECHK.TRANS64 P0, [R2+URZ+0x190], R5 ;  /* 0x00019005020085a7 */ /* 0x000ee400080010ff */
[----:B---3--:R-:W-:Y:S05]  /*9e90*/  @!P0 BRA `(.L_x_61) ;  /* 0xfffffffc00f08947 */ /* 0x008fea000383ffff */
[----:B------:R-:W-:Y:S05]  /*9ea0*/  BRA `(.L_x_171) ;  /* 0xffffff9400b87947 */ /* 0x000fea000383ffff */
.L_x_62:
[----:B------:R-:W-:-:S07]  /*9eb0*/  MOV R2, UR4 ;  /* 0x0000000400027c02 */ /* 0x000fce0008000f00 */
.L_x_172:
[----:B--2---:R2:W3:Y:S02]  /*9ec0*/  SYNCS.PHASECHK.TRANS64.TRYWAIT P0, [R2+URZ+0x140], R5 ;  /* 0x00014005020075a7 */ /* 0x0044e400080011ff */
[----:B---3--:R-:W-:Y:S05]  /*9ed0*/  @!P0 NANOSLEEP.SYNCS 0x989680 ;  /* 0x009896800000895d */ /* 0x008fea0003900000 */
[----:B------:R-:W3:Y:S02]  /*9ee0*/  @!P0 SYNCS.PHASECHK.TRANS64 P0, [R2+URZ+0x140], R5 ;  /* 0x00014005020085a7 */ /* 0x000ee400080010ff */
[----:B---3--:R-:W-:Y:S05]  /*9ef0*/  @!P0 BRA `(.L_x_172) ;  /* 0xfffffffc00f08947 */ /* 0x008fea000383ffff */
[----:B------:R-:W-:Y:S05]  /*9f00*/  BRA `(.L_x_173) ;  /* 0xffffff9400c87947 */ /* 0x000fea000383ffff */
.L_x_63:
[----:B--2---:R2:W3:Y:S02]  /*9f10*/  SYNCS.PHASECHK.TRANS64.TRYWAIT P1, [R2+URZ+0x130], R5 ;  /* 0x00013005020075a7 */ /* 0x0044e400080211ff */
[----:B---3--:R-:W-:Y:S05]  /*9f20*/  @!P1 NANOSLEEP.SYNCS 0x989680 ;  /* 0x009896800000995d */ /* 0x008fea0003900000 */
[----:B------:R-:W3:Y:S02]  /*9f30*/  @!P1 SYNCS.PHASECHK.TRANS64 P1, [R2+URZ+0x130], R5 ;  /* 0x00013005020095a7 */ /* 0x000ee400080210ff */
[----:B---3--:R-:W-:Y:S05]  /*9f40*/  @!P1 BRA `(.L_x_63) ;  /* 0xfffffffc00f09947 */ /* 0x008fea000383ffff */
[----:B------:R-:W-:Y:S05]  /*9f50*/  BRA `(.L_x_174) ;  /* 0xffffff9400f87947 */ /* 0x000fea000383ffff */
.L_x_66:
[----:B------:R-:W-:-:S07]  /*9f60*/  MOV R0, UR4 ;  /* 0x0000000400007c02 */ /* 0x000fce0008000f00 */
.L_x_175:
[----:B--2---:R2:W3:Y:S02]  /*9f70*/  SYNCS.PHASECHK.TRANS64.TRYWAIT P0, [R0+URZ+0x140], R3 ;  /* 0x00014003000075a7 */ /* 0x0044e400080011ff */
[----:B---3--:R-:W-:Y:S05]  /*9f80*/  @!P0 NANOSLEEP.SYNCS 0x989680 ;  /* 0x009896800000895d */ /* 0x008fea0003900000 */
[----:B------:R-:W3:Y:S02]  /*9f90*/  @!P0 SYNCS.PHASECHK.TRANS64 P0, [R0+URZ+0x140], R3 ;  /* 0x00014003000085a7 */ /* 0x000ee400080010ff */
[----:B---3--:R-:W-:Y:S05]  /*9fa0*/  @!P0 BRA `(.L_x_175) ;  /* 0xfffffffc00f08947 */ /* 0x008fea000383ffff */
[----:B------:R-:W-:Y:S05]  /*9fb0*/  BRA `(.L_x_65) ;  /* 0xffffff98004c7947 */ /* 0x000fea000383ffff */
.L_x_75:
[----:B--2---:R-:W-:-:S04]  /*9fc0*/  MOV R0, UR5 ;  /* 0x0000000500007c02 */ /* 0x004fc80008000f00 */
[----:B------:R2:W3:Y:S03]  /*9fd0*/  SYNCS.PHASECHK.TRANS64.TRYWAIT P0, [R0+URZ+0x8], R7 ;  /* 0x00000807000075a7 */ /* 0x0004e600080011ff */
[----:B---3--:R-:W-:Y:S05]  /*9fe0*/  @!P0 NANOSLEEP.SYNCS 0x989680 ;  /* 0x009896800000895d */ /* 0x008fea0003900000 */
[----:B------:R-:W3:Y:S02]  /*9ff0*/  @!P0 SYNCS.PHASECHK.TRANS64 P0, [R0+URZ+0x8], R7 ;  /* 0x00000807000085a7 */ /* 0x000ee400080010ff */
[----:B---3--:R-:W-:Y:S05]  /*a000*/  @!P0 BRA `(.L_x_75) ;  /* 0xfffffffc00ec8947 */ /* 0x008fea000383ffff */
[----:B------:R-:W-:Y:S05]  /*a010*/  BRA `(.L_x_74) ;  /* 0xffffff9c00007947 */ /* 0x000fea000383ffff */
.L_x_77:
[----:B------:R-:W-:Y:S01]  /*a020*/  BSSY B0, `(.L_x_176) ;  /* 0x0000006000007945 */ /* 0x000fe20003800000 */
[----:B------:R-:W-:-:S07]  /*a030*/  MOV R15, 0xffffffff ;  /* 0xffffffff000f7802 */ /* 0x000fce0000000f00 */
[----:B-12--5:R-:W-:Y:S05]  /*a040*/  WARPSYNC.COLLECTIVE R15, `(.L_x_177) ;  /* 0x000000000f0c7348 */ /* 0x026fea0003c00000 */
[----:B------:R-:W-:Y:S02]  /*a050*/  ELECT P6, UR79, PT ;  /* 0x00000000004f782f */ /* 0x000fe400038c0000 */
[----:B------:R-:W-:Y:S01]  /*a060*/  MOV R14, UR79 ;  /* 0x0000004f000e7c02 */ /* 0x000fe20008000f00 */
[----:B-12--5:R-:W-:Y:S10]  /*a070*/  ENDCOLLECTIVE ;  /* 0x000000000000791b */ /* 0x026ff40003800000 */
.L_x_177:
[----:B------:R-:W-:Y:S05]  /*a080*/  BSYNC B0 ;  /* 0x0000000000007941 */ /* 0x000fea0003800000 */
.L_x_176:
[----:B------:R-:W-:Y:S01]  /*a090*/  PLOP3.LUT P0, PT, P6, PT, PT, 0x80, 0x8 ;  /* 0x000000000008781c */ /* 0x000fe2000370f070 */
[----:B------:R-:W-:-:S12]  /*a0a0*/  BRA `(.L_x_178) ;  /* 0xffffff9c002c7947 */ /* 0x000fd8000383ffff */
.L_x_79:
[----:B--2---:R-:W-:-:S04]  /*a0b0*/  MOV R0, UR5 ;  /* 0x0000000500007c02 */ /* 0x004fc80008000f00 */
[----:B------:R2:W3:Y:S03]  /*a0c0*/  SYNCS.PHASECHK.TRANS64.TRYWAIT P0, [R0+URZ+0x8], R5 ;  /* 0x00000805000075a7 */ /* 0x0004e600080011ff */
[----:B---3--:R-:W-:Y:S05]  /*a0d0*/  @!P0 NANOSLEEP.SYNCS 0x989680 ;  /* 0x009896800000895d */ /* 0x008fea0003900000 */
[----:B------:R-:W3:Y:S02]  /*a0e0*/  @!P0 SYNCS.PHASECHK.TRANS64 P0, [R0+URZ+0x8], R5 ;  /* 0x00000805000085a7 */ /* 0x000ee400080010ff */
[----:B---3--:R-:W-:Y:S05]  /*a0f0*/  @!P0 BRA `(.L_x_79) ;  /* 0xfffffffc00ec8947 */ /* 0x008fea000383ffff */
[----:B------:R-:W-:Y:S05]  /*a100*/  BRA `(.L_x_78) ;  /* 0xffffff9c00307947 */ /* 0x000fea000383ffff */
.L_x_80:
[----:B-1----:R1:W2:Y:S02]  /*a110*/  SYNCS.PHASECHK.TRANS64.TRYWAIT P0, [R0+URZ+0x130], R5 ;  /* 0x00013005000075a7 */ /* 0x0022a400080011ff */
[----:B--2---:R-:W-:Y:S05]  /*a120*/  @!P0 NANOSLEEP.SYNCS 0x989680 ;  /* 0x009896800000895d */ /* 0x004fea0003900000 */
[----:B------:R-:W2:Y:S02]  /*a130*/  @!P0 SYNCS.PHASECHK.TRANS64 P0, [R0+URZ+0x130], R5 ;  /* 0x00013005000085a7 */ /* 0x000ea400080010ff */
[----:B--2---:R-:W-:Y:S05]  /*a140*/  @!P0 BRA `(.L_x_80) ;  /* 0xfffffffc00f08947 */ /* 0x004fea000383ffff */
[----:B------:R-:W-:Y:S05]  /*a150*/  BRA `(.L_x_179) ;  /* 0xffffffa0000c7947 */ /* 0x000fea000383ffff */
.L_x_82:
[----:B------:R-:W-:-:S07]  /*a160*/  MOV R0, UR23 ;  /* 0x0000001700007c02 */ /* 0x000fce0008000f00 */
.L_x_180:
[----:B-1----:R1:W2:Y:S02]  /*a170*/  SYNCS.PHASECHK.TRANS64.TRYWAIT P0, [R0+URZ+0x170], R5 ;  /* 0x00017005000075a7 */ /* 0x0022a400080011ff */
[----:B--2---:R-:W-:Y:S05]  /*a180*/  @!P0 NANOSLEEP.SYNCS 0x989680 ;  /* 0x009896800000895d */ /* 0x004fea0003900000 */
[----:B------:R-:W2:Y:S02]  /*a190*/  @!P0 SYNCS.PHASECHK.TRANS64 P0, [R0+URZ+0x170], R5 ;  /* 0x00017005000085a7 */ /* 0x000ea400080010ff */
[----:B--2---:R-:W-:Y:S05]  /*a1a0*/  @!P0 BRA `(.L_x_180) ;  /* 0xfffffffc00f08947 */ /* 0x004fea000383ffff */
[----:B------:R-:W-:Y:S05]  /*a1b0*/  BRA `(.L_x_181) ;  /* 0xffffffa000587947 */ /* 0x000fea000383ffff */
.L_x_85:
[----:B------:R-:W-:Y:S07]  /*a1c0*/  MOV R0, UR5 ;  /* 0x0000000500007c02 */ /* 0x000fee0008000f00 */
.L_x_182:
[----:B-1----:R1:W2:Y:S02]  /*a1d0*/  SYNCS.PHASECHK.TRANS64.TRYWAIT P0, [R0+URZ], R5 ;  /* 0x00000005000075a7 */ /* 0x0022a400080011ff */
[----:B--2---:R-:W-:Y:S05]  /*a1e0*/  @!P0 NANOSLEEP.SYNCS 0x989680 ;  /* 0x009896800000895d */ /* 0x004fea0003900000 */
[----:B------:R-:W2:Y:S02]  /*a1f0*/  @!P0 SYNCS.PHASECHK.TRANS64 P0, [R0+URZ], R5 ;  /* 0x00000005000085a7 */ /* 0x000ea400080010ff */
[----:B--2---:R-:W-:Y:S05]  /*a200*/  @!P0 BRA `(.L_x_182) ;  /* 0xfffffffc00f08947 */ /* 0x004fea000383ffff */
[----:B------:R-:W-:Y:S05]  /*a210*/  BRA `(.L_x_84) ;  /* 0xffffffa0006c7947 */ /* 0x000fea000383ffff */
.L_x_89:
[----:B-1----:R-:W-:-:S07]  /*a220*/  MOV R0, UR4 ;  /* 0x0000000400007c02 */ /* 0x002fce0008000f00 */
.L_x_183:
[----:B-1----:R1:W2:Y:S02]  /*a230*/  SYNCS.PHASECHK.TRANS64.TRYWAIT P0, [R0+URZ], R3 ;  /* 0x00000003000075a7 */ /* 0x0022a400080011ff */
[----:B--2---:R-:W-:Y:S05]  /*a240*/  @!P0 NANOSLEEP.SYNCS 0x989680 ;  /* 0x009896800000895d */ /* 0x004fea0003900000 */
[----:B------:R-:W2:Y:S02]  /*a250*/  @!P0 SYNCS.PHASECHK.TRANS64 P0, [R0+URZ], R3 ;  /* 0x00000003000085a7 */ /* 0x000ea400080010ff */
[----:B--2---:R-:W-:Y:S05]  /*a260*/  @!P0 BRA `(.L_x_183) ;  /* 0xfffffffc00f08947 */ /* 0x004fea000383ffff */
[----:B------:R-:W-:Y:S05]  /*a270*/  BRA `(.L_x_184) ;  /* 0xffffffa400387947 */ /* 0x000fea000383ffff */
.L_x_90:
[----:B------:R-:W-:-:S07]  /*a280*/  MOV R0, UR5 ;  /* 0x0000000500007c02 */ /* 0x000fce0008000f00 */
.L_x_185:
[----:B-1----:R1:W2:Y:S02]  /*a290*/  SYNCS.PHASECHK.TRANS64.TRYWAIT P0, [R0+URZ], R3 ;  /* 0x00000003000075a7 */ /* 0x0022a400080011ff */
[----:B--2---:R-:W-:Y:S05]  /*a2a0*/  @!P0 NANOSLEEP.SYNCS 0x989680 ;  /* 0x009896800000895d */ /* 0x004fea0003900000 */
[----:B------:R-:W2:Y:S02]  /*a2b0*/  @!P0 SYNCS.PHASECHK.TRANS64 P0, [R0+URZ], R3 ;  /* 0x00000003000085a7 */ /* 0x000ea400080010ff */
[----:B--2---:R-:W-:Y:S05]  /*a2c0*/  @!P0 BRA `(.L_x_185) ;  /* 0xfffffffc00f08947 */ /* 0x004fea000383ffff */
[----:B------:R-:W-:Y:S05]  /*a2d0*/  BRA `(.L_x_186) ;  /* 0xffffffa400447947 */ /* 0x000fea000383ffff */
.L_x_91:
[----:B------:R-:W-:-:S07]  /*a2e0*/  MOV R0, UR5 ;  /* 0x0000000500007c02 */ /* 0x000fce0008000f00 */
.L_x_187:
[----:B-1----:R1:W2:Y:S02]  /*a2f0*/  SYNCS.PHASECHK.TRANS64.TRYWAIT P0, [R0+URZ], R3 ;  /* 0x00000003000075a7 */ /* 0x0022a400080011ff */
[----:B--2---:R-:W-:Y:S05]  /*a300*/  @!P0 NANOSLEEP.SYNCS 0x989680 ;  /* 0x009896800000895d */ /* 0x004fea0003900000 */
[----:B------:R-:W2:Y:S02]  /*a310*/  @!P0 SYNCS.PHASECHK.TRANS64 P0, [R0+URZ], R3 ;  /* 0x00000003000085a7 */ /* 0x000ea400080010ff */
[----:B--2---:R-:W-:Y:S05]  /*a320*/  @!P0 BRA `(.L_x_187) ;  /* 0xfffffffc00f08947 */ /* 0x004fea000383ffff */
[----:B------:R-:W-:Y:S05]  /*a330*/  BRA `(.L_x_188) ;  /* 0xffffffa400507947 */ /* 0x000fea000383ffff */
.L_x_94:
[----:B------:R-:W-:-:S07]  /*a340*/  MOV R0, UR17 ;  /* 0x0000001100007c02 */ /* 0x000fce0008000f00 */
.L_x_189:
[----:B-1----:R1:W2:Y:S02]  /*a350*/  SYNCS.PHASECHK.TRANS64.TRYWAIT P1, [R0+URZ+0x1b0], R3 ;  /* 0x0001b003000075a7 */ /* 0x0022a400080211ff */
[----:B--2---:R-:W-:Y:S05]  /*a360*/  @!P1 NANOSLEEP.SYNCS 0x989680 ;  /* 0x009896800000995d */ /* 0x004fea0003900000 */
[----:B------:R-:W2:Y:S02]  /*a370*/  @!P1 SYNCS.PHASECHK.TRANS64 P1, [R0+URZ+0x1b0], R3 ;  /* 0x0001b003000095a7 */ /* 0x000ea400080210ff */
[----:B--2---:R-:W-:Y:S05]  /*a380*/  @!P1 BRA `(.L_x_189) ;  /* 0xfffffffc00f09947 */ /* 0x004fea000383ffff */
[----:B------:R-:W-:Y:S05]  /*a390*/  BRA `(.L_x_190) ;  /* 0xffffffa4009c7947 */ /* 0x000fea000383ffff */
.L_x_99:
[----:B---3--:R3:W4:Y:S02]  /*a3a0*/  SYNCS.PHASECHK.TRANS64.TRYWAIT P0, [R12+URZ+0x130], R9 ;  /* 0x000130090c0075a7 */ /* 0x00872400080011ff */
[----:B----4-:R-:W-:Y:S05]  /*a3b0*/  @!P0 NANOSLEEP.SYNCS 0x989680 ;  /* 0x009896800000895d */ /* 0x010fea0003900000 */
[----:B------:R-:W4:Y:S02]  /*a3c0*/  @!P0 SYNCS.PHASECHK.TRANS64 P0, [R12+URZ+0x130], R9 ;  /* 0x000130090c0085a7 */ /* 0x000f2400080010ff */
[----:B----4-:R-:W-:Y:S05]  /*a3d0*/  @!P0 BRA `(.L_x_99) ;  /* 0xfffffffc00f08947 */ /* 0x010fea000383ffff */
[----:B------:R-:W-:Y:S05]  /*a3e0*/  BRA `(.L_x_191) ;  /* 0xffffffa800c07947 */ /* 0x000fea000383ffff */
.L_x_102:
[----:B------:R-:W-:Y:S07]  /*a3f0*/  MOV R0, UR21 ;  /* 0x0000001500007c02 */ /* 0x000fee0008000f00 */
.L_x_192:
[----:B-1----:R1:W3:Y:S02]  /*a400*/  SYNCS.PHASECHK.TRANS64.TRYWAIT P2, [R0+URZ+0x128], R11 ;  /* 0x0001280b000075a7 */ /* 0x0022e400080411ff */
[----:B---3--:R-:W-:Y:S05]  /*a410*/  @!P2 NANOSLEEP.SYNCS 0x989680 ;  /* 0x009896800000a95d */ /* 0x008fea0003900000 */
[----:B------:R-:W3:Y:S02]  /*a420*/  @!P2 SYNCS.PHASECHK.TRANS64 P2, [R0+URZ+0x128], R11 ;  /* 0x0001280b0000a5a7 */ /* 0x000ee400080410ff */
[----:B---3--:R-:W-:Y:S05]  /*a430*/  @!P2 BRA `(.L_x_192) ;  /* 0xfffffffc00f0a947 */ /* 0x008fea000383ffff */
[----:B------:R-:W-:Y:S05]  /*a440*/  BRA `(.L_x_101) ;  /* 0xffffffb000287947 */ /* 0x000fea000383ffff */
.L_x_105:
[----:B---3--:R-:W-:Y:S07]  /*a450*/  MOV R0, UR21 ;  /* 0x0000001500007c02 */ /* 0x008fee0008000f00 */
.L_x_193:
[----:B-1----:R1:W3:Y:S02]  /*a460*/  SYNCS.PHASECHK.TRANS64.TRYWAIT P0, [R0+URZ+0x110], R9 ;  /* 0x00011009000075a7 */ /* 0x0022e400080011ff */
[----:B---3--:R-:W-:Y:S05]  /*a470*/  @!P0 NANOSLEEP.SYNCS 0x989680 ;  /* 0x009896800000895d */ /* 0x008fea0003900000 */
[----:B------:R-:W3:Y:S02]  /*a480*/  @!P0 SYNCS.PHASECHK.TRANS64 P0, [R0+URZ+0x110], R9 ;  /* 0x00011009000085a7 */ /* 0x000ee400080010ff */
[----:B---3--:R-:W-:Y:S05]  /*a490*/  @!P0 BRA `(.L_x_193) ;  /* 0xfffffffc00f08947 */ /* 0x008fea000383ffff */
[----:B------:R-:W-:Y:S05]  /*a4a0*/  BRA `(.L_x_194) ;  /* 0xffffffb000847947 */ /* 0x000fea000383ffff */
.L_x_106:
[----:B------:R-:W-:Y:S07]  /*a4b0*/  MOV R0, UR21 ;  /* 0x0000001500007c02 */ /* 0x000fee0008000f00 */
.L_x_195:
[----:B-1----:R1:W3:Y:S02]  /*a4c0*/  SYNCS.PHASECHK.TRANS64.TRYWAIT P0, [R0+URZ+0x118], R9 ;  /* 0x00011809000075a7 */ /* 0x0022e400080011ff */
[----:B---3--:R-:W-:Y:S05]  /*a4d0*/  @!P0 NANOSLEEP.SYNCS 0x989680 ;  /* 0x009896800000895d */ /* 0x008fea0003900000 */
[----:B------:R-:W3:Y:S02]  /*a4e0*/  @!P0 SYNCS.PHASECHK.TRANS64 P0, [R0+URZ+0x118], R9 ;  /* 0x00011809000085a7 */ /* 0x000ee400080010ff */
[----:B---3--:R-:W-:Y:S05]  /*a4f0*/  @!P0 BRA `(.L_x_195) ;  /* 0xfffffffc00f08947 */ /* 0x008fea000383ffff */
[----:B------:R-:W-:Y:S05]  /*a500*/  BRA `(.L_x_196) ;  /* 0xffffffb000bc7947 */ /* 0x000fea000383ffff */
.L_x_108:
[----:B------:R-:W-:-:S07]  /*a510*/  MOV R0, UR21 ;  /* 0x0000001500007c02 */ /* 0x000fce0008000f00 */
.L_x_197:
[----:B-1----:R1:W4:Y:S02]  /*a520*/  SYNCS.PHASECHK.TRANS64.TRYWAIT P0, [R0+URZ+0x110], R3 ;  /* 0x00011003000075a7 */ /* 0x00232400080011ff */
[----:B----4-:R-:W-:Y:S05]  /*a530*/  @!P0 NANOSLEEP.SYNCS 0x989680 ;  /* 0x009896800000895d */ /* 0x010fea0003900000 */
[----:B------:R-:W4:Y:S02]  /*a540*/  @!P0 SYNCS.PHASECHK.TRANS64 P0, [R0+URZ+0x110], R3 ;  /* 0x00011003000085a7 */ /* 0x000f2400080010ff */
[----:B----4-:R-:W-:Y:S05]  /*a550*/  @!P0 BRA `(.L_x_197) ;  /* 0xfffffffc00f08947 */ /* 0x010fea000383ffff */
[----:B------:R-:W-:Y:S05]  /*a560*/  BRA `(.L_x_198) ;  /* 0xffffffb4002c7947 */ /* 0x000fea000383ffff */
.L_x_110:
[----:B--2---:R2:W4:Y:S02]  /*a570*/  SYNCS.PHASECHK.TRANS64.TRYWAIT P0, [R3+URZ+0x130], R0 ;  /* 0x00013000030075a7 */ /* 0x00452400080011ff */
[----:B----4-:R-:W-:Y:S05]  /*a580*/  @!P0 NANOSLEEP.SYNCS 0x989680 ;  /* 0x009896800000895d */ /* 0x010fea0003900000 */
[----:B------:R-:W4:Y:S02]  /*a590*/  @!P0 SYNCS.PHASECHK.TRANS64 P0, [R3+URZ+0x130], R0 ;  /* 0x00013000030085a7 */ /* 0x000f2400080010ff */
[----:B----4-:R-:W-:Y:S05]  /*a5a0*/  @!P0 BRA `(.L_x_110) ;  /* 0xfffffffc00f08947 */ /* 0x010fea000383ffff */
[----:B------:R-:W-:Y:S05]  /*a5b0*/  BRA `(.L_x_199) ;  /* 0xffffffb400f07947 */ /* 0x000fea000383ffff */
.L_x_121:
[----:B--2---:R2:W1:Y:S02]  /*a5c0*/  SYNCS.PHASECHK.TRANS64.TRYWAIT P1, [R3+URZ+0x100], R2 ;  /* 0x00010002030075a7 */ /* 0x00446400080211ff */
[----:B-1----:R-:W-:Y:S05]  /*a5d0*/  @!P1 NANOSLEEP.SYNCS 0x989680 ;  /* 0x009896800000995d */ /* 0x002fea0003900000 */
[----:B------:R-:W1:Y:S02]  /*a5e0*/  @!P1 SYNCS.PHASECHK.TRANS64 P1, [R3+URZ+0x100], R2 ;  /* 0x00010002030095a7 */ /* 0x000e6400080210ff */
[----:B-1----:R-:W-:Y:S05]  /*a5f0*/  @!P1 BRA `(.L_x_121) ;  /* 0xfffffffc00f09947 */ /* 0x002fea000383ffff */
[----:B------:R-:W-:Y:S05]  /*a600*/  BRA `(.L_x_120) ;  /* 0xffffffc400607947 */ /* 0x000fea000383ffff */
.L_x_123:
[----:B-1----:R1:W3:Y:S02]  /*a610*/  SYNCS.PHASECHK.TRANS64.TRYWAIT P0, [R164+URZ+0x150], R5 ;  /* 0x00015005a40075a7 */ /* 0x0022e400080011ff */
[----:B---3--:R-:W-:Y:S05]  /*a620*/  @!P0 NANOSLEEP.SYNCS 0x989680 ;  /* 0x009896800000895d */ /* 0x008fea0003900000 */
[----:B------:R-:W3:Y:S02]  /*a630*/  @!P0 SYNCS.PHASECHK.TRANS64 P0, [R164+URZ+0x150], R5 ;  /* 0x00015005a40085a7 */ /* 0x000ee400080010ff */
[----:B---3--:R-:W-:Y:S05]  /*a640*/  @!P0 BRA `(.L_x_123) ;  /* 0xfffffffc00f08947 */ /* 0x008fea000383ffff */
[----:B------:R-:W-:Y:S05]  /*a650*/  BRA `(.L_x_122) ;  /* 0xffffffc400b87947 */ /* 0x000fea000383ffff */
.L_x_132:
[----:B---3--:R3:W4:Y:S02]  /*a660*/  SYNCS.PHASECHK.TRANS64.TRYWAIT P0, [R200+URZ+0x100], R3 ;  /* 0x00010003c80075a7 */ /* 0x00872400080011ff */
[----:B----4-:R-:W-:Y:S05]  /*a670*/  @!P0 NANOSLEEP.SYNCS 0x989680 ;  /* 0x009896800000895d */ /* 0x010fea0003900000 */
[----:B------:R-:W4:Y:S02]  /*a680*/  @!P0 SYNCS.PHASECHK.TRANS64 P0, [R200+URZ+0x100], R3 ;  /* 0x00010003c80085a7 */ /* 0x000f2400080010ff */
[----:B----4-:R-:W-:Y:S05]  /*a690*/  @!P0 BRA `(.L_x_132) ;  /* 0xfffffffc00f08947 */ /* 0x010fea000383ffff */
[----:B------:R-:W-:Y:S05]  /*a6a0*/  BRA `(.L_x_131) ;  /* 0xffffffd800c87947 */ /* 0x000fea000383ffff */
        .weak           $__internal_0_$__cuda_sm10x_tcgen05_guardrail_trap_col_being_dealloced_not_returned_by_alloc
        .type           $__internal_0_$__cuda_sm10x_tcgen05_guardrail_trap_col_being_dealloced_not_returned_by_alloc,@function
        .size           $__internal_0_$__cuda_sm10x_tcgen05_guardrail_trap_col_being_dealloced_not_returned_by_alloc,($__internal_1_$__cuda_sm10x_tcgen05_guardrail_trap_phase_invalid_during_alloc - $__internal_0_$__cuda_sm10x_tcgen05_guardrail_trap_col_being_dealloced_not_returned_by_alloc)
$__internal_0_$__cuda_sm10x_tcgen05_guardrail_trap_col_being_dealloced_not_returned_by_alloc:
[----:B------:R-:W-:Y:S05]  /*a6b0*/  BPT.TRAP 0x1 ;  /* 0x000000040000795c */ /* 0x000fea0000300000 */
[----:B------:R-:W-:-:S04]  /*a6c0*/  HFMA2 R3, -RZ, RZ, 0, 0 ;  /* 0x00000000ff037431 */ /* 0x000fc800000001ff */
[----:B------:R-:W-:Y:S05]  /*a6d0*/  RET.REL.NODEC R2 `(_ZN7cutlass13device_kernelINS_4gemm6kernel13GemmUniversalIN4cute5tupleIJiiiiEEENS1_10collective13CollectiveMmaINS1_35MainloopSm100TmaUmmaWarpSpecializedILi16ELi2ELi4ENS5_IJNS4_1CILi4EEENSA_ILi2EEENSA_ILi1EEEEEEEENS5_IJNSA_ILi256EEENSA_ILi128EEENSA_ILi64EEEEEENS_12float_e4m3_tENS5_IJlSD_lEEESK_SL_NS4_8TiledMMAINS4_8MMA_AtomIJNS4_10MMA_TraitsINS4_25SM100_MMA_F8F6F4_2x1SM_SSEJSK_SK_fSG_SH_NS4_17integral_constantINS4_4UMMA5MajorELSS_0EEEST_NSQ_INSR_7ScaleInELSU_0EEESV_EEEEEENS4_6LayoutINS5_IJSD_SD_SD_EEENS5_IJNSA_ILi0EEES10_S10_EEEEENS5_IJNS4_10UnderscoreES13_S13_EEEEENS4_28SM100_TMA_2SM_LOAD_MULTICASTENS4_14ComposedLayoutINS4_7SwizzleILi2ELi4ELi3EEENS4_18smem_ptr_flag_bitsILi8EEENSY_INS5_IJNSA_ILi8EEESI_EEENS5_IJSI_SD_EEEEEEEvNS4_8identityES16_S1G_vS1H_EENS_8epilogue10collective18CollectiveEpilogueINS1J_23Sm100TmaWarpSpecializedILi2ELi2ELi64ELb0ELb0EEEJNS5_IJSH_SH_SI_EEENS5_IJNSY_ISH_SD_EENSY_ISI_SD_EEEEESK_SL_SK_SL_NS1J_6fusion15FusionCallbacksIS1N_NS1S_17LinearCombinationISK_fSK_fLNS_15FloatRoundStyleE2EEES1O_S1R_JEEENS4_5SM1004TMEM4LOAD26SM100_TMEM_LOAD_32dp32b64xENS4_13SM90_TMA_LOADES1G_NS4_39AutoVectorizingCopyWithAssumedAlignmentILi128EEENS4_14SM90_TMA_STOREES1G_S24_S24_EEEvvEEEEvNT_6ParamsE) ;  /* 0xffffff5802487950 */ /* 0x000fea0003c3ffff */
        .weak           $__internal_1_$__cuda_sm10x_tcgen05_guardrail_trap_phase_invalid_during_alloc
        .type           $__internal_1_$__cuda_sm10x_tcgen05_guardrail_trap_phase_invalid_during_alloc,@function
        .size           $__internal_1_$__cuda_sm10x_tcgen05_guardrail_trap_phase_invalid_during_alloc,($__internal_2_$__cuda_sm10x_tcgen05_guardrail_trap_unallocated_columns_being_dealloced - $__internal_1_$__cuda_sm10x_tcgen05_guardrail_trap_phase_invalid_during_alloc)
$__internal_1_$__cuda_sm10x_tcgen05_guardrail_trap_phase_invalid_during_alloc:
[----:B------:R-:W-:Y:S05]  /*a6e0*/  BPT.TRAP 0x1 ;  /* 0x000000040000795c */ /* 0x000fea0000300000 */
[----:B------:R-:W-:-:S04]  /*a6f0*/  MOV R5, 0x0 ;  /* 0x0000000000057802 */ /* 0x000fc80000000f00 */
[----:B------:R-:W-:Y:S05]  /*a700*/  RET.REL.NODEC R4 `(_ZN7cutlass13device_kernelINS_4gemm6kernel13GemmUniversalIN4cute5tupleIJiiiiEEENS1_10collective13CollectiveMmaINS1_35MainloopSm100TmaUmmaWarpSpecializedILi16ELi2ELi4ENS5_IJNS4_1CILi4EEENSA_ILi2EEENSA_ILi1EEEEEEEENS5_IJNSA_ILi256EEENSA_ILi128EEENSA_ILi64EEEEEENS_12float_e4m3_tENS5_IJlSD_lEEESK_SL_NS4_8TiledMMAINS4_8MMA_AtomIJNS4_10MMA_TraitsINS4_25SM100_MMA_F8F6F4_2x1SM_SSEJSK_SK_fSG_SH_NS4_17integral_constantINS4_4UMMA5MajorELSS_0EEEST_NSQ_INSR_7ScaleInELSU_0EEESV_EEEEEENS4_6LayoutINS5_IJSD_SD_SD_EEENS5_IJNSA_ILi0EEES10_S10_EEEEENS5_IJNS4_10UnderscoreES13_S13_EEEEENS4_28SM100_TMA_2SM_LOAD_MULTICASTENS4_14ComposedLayoutINS4_7SwizzleILi2ELi4ELi3EEENS4_18smem_ptr_flag_bitsILi8EEENSY_INS5_IJNSA_ILi8EEESI_EEENS5_IJSI_SD_EEEEEEEvNS4_8identityES16_S1G_vS1H_EENS_8epilogue10collective18CollectiveEpilogueINS1J_23Sm100TmaWarpSpecializedILi2ELi2ELi64ELb0ELb0EEEJNS5_IJSH_SH_SI_EEENS5_IJNSY_ISH_SD_EENSY_ISI_SD_EEEEESK_SL_SK_SL_NS1J_6fusion15FusionCallbacksIS1N_NS1S_17LinearCombinationISK_fSK_fLNS_15FloatRoundStyleE2EEES1O_S1R_JEEENS4_5SM1004TMEM4LOAD26SM100_TMEM_LOAD_32dp32b64xENS4_13SM90_TMA_LOADES1G_NS4_39AutoVectorizingCopyWithAssumedAlignmentILi128EEENS4_14SM90_TMA_STOREES1G_S24_S24_EEEvvEEEEvNT_6ParamsE) ;  /* 0xffffff58043c7950 */ /* 0x000fea0003c3ffff */
        .weak           $__internal_2_$__cuda_sm10x_tcgen05_guardrail_trap_unallocated_columns_being_dealloced
        .type           $__internal_2_$__cuda_sm10x_tcgen05_guardrail_trap_unallocated_columns_being_dealloced,@function
        .size           $__internal_2_$__cuda_sm10x_tcgen05_guardrail_trap_unallocated_columns_being_dealloced,(.L_x_201 - $__internal_2_$__cuda_sm10x_tcgen05_guardrail_trap_unallocated_columns_being_dealloced)
$__internal_2_$__cuda_sm10x_tcgen05_guardrail_trap_unallocated_columns_being_dealloced:
[----:B------:R-:W-:Y:S05]  /*a710*/  BPT.TRAP 0x1 ;  /* 0x000000040000795c */ /* 0x000fea0000300000 */
[----:B------:R-:W-:-:S04]  /*a720*/  HFMA2 R3, -RZ, RZ, 0, 0 ;  /* 0x00000000ff037431 */ /* 0x000fc800000001ff */
[----:B------:R-:W-:Y:S05]  /*a730*/  RET.REL.NODEC R2 `(_ZN7cutlass13device_kernelINS_4gemm6kernel13GemmUniversalIN4cute5tupleIJiiiiEEENS1_10collective13CollectiveMmaINS1_35MainloopSm100TmaUmmaWarpSpecializedILi16ELi2ELi4ENS5_IJNS4_1CILi4EEENSA_ILi2EEENSA_ILi1EEEEEEEENS5_IJNSA_ILi256EEENSA_ILi128EEENSA_ILi64EEEEEENS_12float_e4m3_tENS5_IJlSD_lEEESK_SL_NS4_8TiledMMAINS4_8MMA_AtomIJNS4_10MMA_TraitsINS4_25SM100_MMA_F8F6F4_2x1SM_SSEJSK_SK_fSG_SH_NS4_17integral_constantINS4_4UMMA5MajorELSS_0EEEST_NSQ_INSR_7ScaleInELSU_0EEESV_EEEEEENS4_6LayoutINS5_IJSD_SD_SD_EEENS5_IJNSA_ILi0EEES10_S10_EEEEENS5_IJNS4_10UnderscoreES13_S13_EEEEENS4_28SM100_TMA_2SM_LOAD_MULTICASTENS4_14ComposedLayoutINS4_7SwizzleILi2ELi4ELi3EEENS4_18smem_ptr_flag_bitsILi8EEENSY_INS5_IJNSA_ILi8EEESI_EEENS5_IJSI_SD_EEEEEEEvNS4_8identityES16_S1G_vS1H_EENS_8epilogue10collective18CollectiveEpilogueINS1J_23Sm100TmaWarpSpecializedILi2ELi2ELi64ELb0ELb0EEEJNS5_IJSH_SH_SI_EEENS5_IJNSY_ISH_SD_EENSY_ISI_SD_EEEEESK_SL_SK_SL_NS1J_6fusion15FusionCallbacksIS1N_NS1S_17LinearCombinationISK_fSK_fLNS_15FloatRoundStyleE2EEES1O_S1R_JEEENS4_5SM1004TMEM4LOAD26SM100_TMEM_LOAD_32dp32b64xENS4_13SM90_TMA_LOADES1G_NS4_39AutoVectorizingCopyWithAssumedAlignmentILi128EEENS4_14SM90_TMA_STOREES1G_S24_S24_EEEvvEEEEvNT_6ParamsE) ;  /* 0xffffff5802307950 */ /* 0x000fea0003c3ffff */
.L_x_200:
[----:B------:R-:W-:-:S00]  /*a740*/  BRA `(.L_x_200) ;  /* 0xfffffffc00fc7947 */ /* 0x000fc0000383ffff */
[----:B------:R-:W-:-:S00]  /*a750*/  NOP ;  /* 0x0000000000007918 */ /* 0x000fc00000000000 */
        /* <DEDUP_REMOVED lines=10> */
.L_x_201:


//--------------------- .nv.global.init           --------------------------
	.section	.nv.global.init,"aw",@progbits
.nv.global.init:
	.type		$str$27,@object
	.size		$str$27,($str$28 - $str$27)
$str$27:
        /*0000*/ 	.byte	0x28, 0x61, 0x64, 0x64, 0x72, 0x65, 0x73, 0x73, 0x20, 0x26, 0x20, 0x6d, 0x61, 0x73, 0x6b, 0x29
        /*0010*/ 	.byte	0x20, 0x3d, 0x3d, 0x20, 0x30, 0x00
	.type		$str$28,@object
	.size		$str$28,($str$26 - $str$28)
$str$28:
        /*0016*/ 	.byte	0x2f, 0x74, 0x6d, 0x70, 0x2f, 0x63, 0x75, 0x74, 0x6c, 0x61, 0x73, 0x73, 0x5f, 0x73, 0x77, 0x65
        /*0026*/ 	.byte	0x65, 0x70, 0x5f, 0x73, 0x72, 0x63, 0x2f, 0x69, 0x6e, 0x63, 0x6c, 0x75, 0x64, 0x65, 0x2f, 0x63
        /*0036*/ 	.byte	0x75, 0x74, 0x65, 0x2f, 0x70, 0x6f, 0x69, 0x6e, 0x74, 0x65, 0x72, 0x5f, 0x66, 0x6c, 0x61, 0x67
        /*0046*/ 	.byte	0x67, 0x65, 0x64, 0x2e, 0x68, 0x70, 0x70, 0x00
	.type		$str$26,@object
	.size		$str$26,($str$25 - $str$26)
$str$26:
        /*004e*/ 	.byte	0x2f, 0x74, 0x6d, 0x70, 0x2f, 0x63, 0x75, 0x74, 0x6c, 0x61, 0x73, 0x73, 0x5f, 0x73, 0x77, 0x65
        /*005e*/ 	.byte	0x65, 0x70, 0x5f, 0x73, 0x72, 0x63, 0x2f, 0x69, 0x6e, 0x63, 0x6c, 0x75, 0x64, 0x65, 0x2f, 0x63
        /*006e*/ 	.byte	0x75, 0x74, 0x65, 0x2f, 0x61, 0x74, 0x6f, 0x6d, 0x2f, 0x63, 0x6f, 0x70, 0x79, 0x5f, 0x74, 0x72
        /*007e*/ 	.byte	0x61, 0x69, 0x74, 0x73, 0x5f, 0x73, 0x6d, 0x31, 0x30, 0x30, 0x2e, 0x68, 0x70, 0x70, 0x00
	.type		$str$25,@object
	.size		$str$25,(__unnamed_1 - $str$25)
$str$25:
        /*008d*/ 	.byte	0x28, 0x28, 0x75, 0x69, 0x6e, 0x74, 0x33, 0x32, 0x5f, 0x74, 0x28, 0x74, 0x68, 0x72, 0x65, 0x61
        /*009d*/ 	.byte	0x64, 0x49, 0x64, 0x78, 0x2e, 0x78, 0x29, 0x20, 0x2f, 0x20, 0x33, 0x32, 0x29, 0x20, 0x25, 0x20
        /*00ad*/ 	.byte	0x34, 0x29, 0x20, 0x3d, 0x3d, 0x20, 0x28, 0x28, 0x28, 0x74, 0x6d, 0x65, 0x6d, 0x5f, 0x61, 0x64
        /*00bd*/ 	.byte	0x64, 0x72, 0x20, 0x3e, 0x3e, 0x20, 0x31, 0x36, 0x29, 0x20, 0x2f, 0x20, 0x33, 0x32, 0x29, 0x20
        /*00cd*/ 	.byte	0x25, 0x20, 0x34, 0x29, 0x00
	.type		__unnamed_1,@object
	.size		__unnamed_1,(__unnamed_2 - __unnamed_1)
__unnamed_1:
        /*00d2*/ 	.byte	0x61, 0x75, 0x74, 0x6f, 0x20, 0x63, 0x75, 0x74, 0x65, 0x3a, 0x3a, 0x61, 0x73, 0x5f, 0x70, 0x6f
        /* <DEDUP_REMOVED lines=24> */
        /*0262*/ 	.byte	0x43, 0x3c, 0x38, 0x31, 0x39, 0x32, 0x3e, 0x3e, 0x3e, 0x3e, 0x5d, 0x00
	.type		__unnamed_2,@object
	.size		__unnamed_2,(.L_2 - __unnamed_2)
__unnamed_2:
        /* <DEDUP_REMOVED lines=42> */
        /*050e*/ 	.byte	0x3e, 0x3e, 0x3e, 0x3e, 0x5d, 0x00
.L_2:


//--------------------- .nv.shared._ZN7cutlass13device_kernelINS_4gemm6kernel13GemmUniversalIN4cute5tupleIJiiiiEEENS1_10collective13CollectiveMmaINS1_35MainloopSm100TmaUmmaWarpSpecializedILi16ELi2ELi4ENS5_IJNS4_1CILi4EEENSA_ILi2EEENSA_ILi1EEEEEEEENS5_IJNSA_ILi256EEENSA_ILi128EEENSA_ILi64EEEEEENS_12float_e4m3_tENS5_IJlSD_lEEESK_SL_NS4_8TiledMMAINS4_8MMA_AtomIJNS4_10MMA_TraitsINS4_25SM100_MMA_F8F6F4_2x1SM_SSEJSK_SK_fSG_SH_NS4_17integral_constantINS4_4UMMA5MajorELSS_0EEEST_NSQ_INSR_7ScaleInELSU_0EEESV_EEEEEENS4_6LayoutINS5_IJSD_SD_SD_EEENS5_IJNSA_ILi0EEES10_S10_EEEEENS5_IJNS4_10UnderscoreES13_S13_EEEEENS4_28SM100_TMA_2SM_LOAD_MULTICASTENS4_14ComposedLayoutINS4_7SwizzleILi2ELi4ELi3EEENS4_18smem_ptr_flag_bitsILi8EEENSY_INS5_IJNSA_ILi8EEESI_EEENS5_IJSI_SD_EEEEEEEvNS4_8identityES16_S1G_vS1H_EENS_8epilogue10collective18CollectiveEpilogueINS1J_23Sm100TmaWarpSpecializedILi2ELi2ELi64ELb0ELb0EEEJNS5_IJSH_SH_SI_EEENS5_IJNSY_ISH_SD_EENSY_ISI_SD_EEEEESK_SL_SK_SL_NS1J_6fusion15FusionCallbacksIS1N_NS1S_17LinearCombinationISK_fSK_fLNS_15FloatRoundStyleE2EEES1O_S1R_JEEENS4_5SM1004TMEM4LOAD26SM100_TMEM_LOAD_32dp32b64xENS4_13SM90_TMA_LOADES1G_NS4_39AutoVectorizingCopyWithAssumedAlignmentILi128EEENS4_14SM90_TMA_STOREES1G_S24_S24_EEEvvEEEEvNT_6ParamsE --------------------------
	.section	.nv.shared._ZN7cutlass13device_kernelINS_4gemm6kernel13GemmUniversalIN4cute5tupleIJiiiiEEENS1_10collective13CollectiveMmaINS1_35MainloopSm100TmaUmmaWarpSpecializedILi16ELi2ELi4ENS5_IJNS4_1CILi4EEENSA_ILi2EEENSA_ILi1EEEEEEEENS5_IJNSA_ILi256EEENSA_ILi128EEENSA_ILi64EEEEEENS_12float_e4m3_tENS5_IJlSD_lEEESK_SL_NS4_8TiledMMAINS4_8MMA_AtomIJNS4_10MMA_TraitsINS4_25SM100_MMA_F8F6F4_2x1SM_SSEJSK_SK_fSG_SH_NS4_17integral_constantINS4_4UMMA5MajorELSS_0EEEST_NSQ_INSR_7ScaleInELSU_0EEESV_EEEEEENS4_6LayoutINS5_IJSD_SD_SD_EEENS5_IJNSA_ILi0EEES10_S10_EEEEENS5_IJNS4_10UnderscoreES13_S13_EEEEENS4_28SM100_TMA_2SM_LOAD_MULTICASTENS4_14ComposedLayoutINS4_7SwizzleILi2ELi4ELi3EEENS4_18smem_ptr_flag_bitsILi8EEENSY_INS5_IJNSA_ILi8EEESI_EEENS5_IJSI_SD_EEEEEEEvNS4_8identityES16_S1G_vS1H_EENS_8epilogue10collective18CollectiveEpilogueINS1J_23Sm100TmaWarpSpecializedILi2ELi2ELi64ELb0ELb0EEEJNS5_IJSH_SH_SI_EEENS5_IJNSY_ISH_SD_EENSY_ISI_SD_EEEEESK_SL_SK_SL_NS1J_6fusion15FusionCallbacksIS1N_NS1S_17LinearCombinationISK_fSK_fLNS_15FloatRoundStyleE2EEES1O_S1R_JEEENS4_5SM1004TMEM4LOAD26SM100_TMEM_LOAD_32dp32b64xENS4_13SM90_TMA_LOADES1G_NS4_39AutoVectorizingCopyWithAssumedAlignmentILi128EEENS4_14SM90_TMA_STOREES1G_S24_S24_EEEvvEEEEvNT_6ParamsE,"aw",@nobits
	.sectionflags	@""
	.align	16
	.zero		1024


//--------------------- .nv.shared.reserved.0     --------------------------
	.section	.nv.shared.reserved.0,"aw",@nobits
	.weak		__nv_reservedSMEM_offset_0_alias
	.size		__nv_reservedSMEM_offset_0_alias, 0, 64
	.other		__nv_reservedSMEM_offset_0_alias,@"STO_CUDA_RESERVED_SHARED STV_DEFAULT"
__nv_reservedSMEM_offset_0_alias:
	.zero		0
.nv.shared.reserved.0:
	.zero		64
	.weak		__nv_reservedSMEM_tcgen05_partition
	.type		__nv_reservedSMEM_tcgen05_partition,@object
	.size		__nv_reservedSMEM_tcgen05_partition,(.L_0 - __nv_reservedSMEM_tcgen05_partition)
__nv_reservedSMEM_tcgen05_partition:
	.zero		32
.L_0:


//--------------------- .nv.global                --------------------------
	.section	.nv.global,"aw",@nobits
.nv.global:
	.type		_ZN40_INTERNAL_94dbbdaa_4_k_cu_0705d96e_262464cute1_E,@object
	.size		_ZN40_INTERNAL_94dbbdaa_4_k_cu_0705d96e_262464cute1_E,(_ZN40_INTERNAL_94dbbdaa_4_k_cu_0705d96e_262464cuda3std3__45__cpo6cbeginE - _ZN40_INTERNAL_94dbbdaa_4_k_cu_0705d96e_262464cute1_E)
_ZN40_INTERNAL_94dbbdaa_4_k_cu_0705d96e_262464cute1_E:
	.zero		1
	.type		_ZN40_INTERNAL_94dbbdaa_4_k_cu_0705d96e_262464cuda3std3__45__cpo6cbeginE,@object
	.size		_ZN40_INTERNAL_94dbbdaa_4_k_cu_0705d96e_262464cuda3std3__45__cpo6cbeginE,(_ZN40_INTERNAL_94dbbdaa_4_k_cu_0705d96e_262464cuda3std3__48in_placeE - _ZN40_INTERNAL_94dbbdaa_4_k_cu_0705d96e_262464cuda3std3__45__cpo6cbeginE)
_ZN40_INTERNAL_94dbbdaa_4_k_cu_0705d96e_262464cuda3std3__45__cpo6cbeginE:
	.zero		1
	.type		_ZN40_INTERNAL_94dbbdaa_4_k_cu_0705d96e_262464cuda3std3__48in_placeE,@object
	.size		_ZN40_INTERNAL_94dbbdaa_4_k_cu_0705d96e_262464cuda3std3__48in_placeE,(_ZN40_INTERNAL_94dbbdaa_4_k_cu_0705d96e_262464cuda3std6ranges3__45__cpo9iter_moveE - _ZN40_INTERNAL_94dbbdaa_4_k_cu_0705d96e_262464cuda3std3__48in_placeE)
_ZN40_INTERNAL_94dbbdaa_4_k_cu_0705d96e_262464cuda3std3__48in_placeE:
	.zero		1
	.type		_ZN40_INTERNAL_94dbbdaa_4_k_cu_0705d96e_262464cuda3std6ranges3__45__cpo9iter_moveE,@object
	.size		_ZN40_INTERNAL_94dbbdaa_4_k_cu_0705d96e_262464cuda3std6ranges3__45__cpo9iter_moveE,(_ZN40_INTERNAL_94dbbdaa_4_k_cu_0705d96e_262464cuda3std3__45__cpo5beginE - _ZN40_INTERNAL_94dbbdaa_4_k_cu_0705d96e_262464cuda3std6ranges3__45__cpo9iter_moveE)
_ZN40_INTERNAL_94dbbdaa_4_k_cu_0705d96e_262464cuda3std6ranges3__45__cpo9iter_moveE:
	.zero		1
	.type		_ZN40_INTERNAL_94dbbdaa_4_k_cu_0705d96e_262464cuda3std3__45__cpo5beginE,@object
	.size		_ZN40_INTERNAL_94dbbdaa_4_k_cu_0705d96e_262464cuda3std3__45__cpo5beginE,(_ZN40_INTERNAL_94dbbdaa_4_k_cu_0705d96e_262464cuda3std3__442_GLOBAL__N__94dbbdaa_4_k_cu_0705d96e_262466ignoreE - _ZN40_INTERNAL_94dbbdaa_4_k_cu_0705d96e_262464cuda3std3__45__cpo5beginE)
_ZN40_INTERNAL_94dbbdaa_4_k_cu_0705d96e_262464cuda3std3__45__cpo5beginE:
	.zero		1
	.type		_ZN40_INTERNAL_94dbbdaa_4_k_cu_0705d96e_262464cuda3std3__442_GLOBAL__N__94dbbdaa_4_k_cu_0705d96e_262466ignoreE,@object
	.size		_ZN40_INTERNAL_94dbbdaa_4_k_cu_0705d96e_262464cuda3std3__442_GLOBAL__N__94dbbdaa_4_k_cu_0705d96e_262466ignoreE,(_ZN40_INTERNAL_94dbbdaa_4_k_cu_0705d96e_262464cute7productE - _ZN40_INTERNAL_94dbbdaa_4_k_cu_0705d96e_262464cuda3std3__442_GLOBAL__N__94dbbdaa_4_k_cu_0705d96e_262466ignoreE)
_ZN40_INTERNAL_94dbbdaa_4_k_cu_0705d96e_262464cuda3std3__442_GLOBAL__N__94dbbdaa_4_k_cu_0705d96e_262466ignoreE:
	.zero		1
	.type		_ZN40_INTERNAL_94dbbdaa_4_k_cu_0705d96e_262464cute7productE,@object
	.size		_ZN40_INTERNAL_94dbbdaa_4_k_cu_0705d96e_262464cute7productE,(_ZN40_INTERNAL_94dbbdaa_4_k_cu_0705d96e_262464cuda3std3__45__cpo3endE - _ZN40_INTERNAL_94dbbdaa_4_k_cu_0705d96e_262464cute7productE)
_ZN40_INTERNAL_94dbbdaa_4_k_cu_0705d96e_262464cute7productE:
	.zero		1
	.type		_ZN40_INTERNAL_94dbbdaa_4_k_cu_0705d96e_262464cuda3std3__45__cpo3endE,@object
	.size		_ZN40_INTERNAL_94dbbdaa_4_k_cu_0705d96e_262464cuda3std3__45__cpo3endE,(_ZN40_INTERNAL_94dbbdaa_4_k_cu_0705d96e_262464cuda3std3__419piecewise_constructE - _ZN40_INTERNAL_94dbbdaa_4_k_cu_0705d96e_262464cuda3std3__45__cpo3endE)
_ZN40_INTERNAL_94dbbdaa_4_k_cu_0705d96e_262464cuda3std3__45__cpo3endE:
	.zero		1
	.type		_ZN40_INTERNAL_94dbbdaa_4_k_cu_0705d96e_262464cuda3std3__419piecewise_constructE,@object
	.size		_ZN40_INTERNAL_94dbbdaa_4_k_cu_0705d96e_262464cuda3std3__419piecewise_constructE,(_ZN40_INTERNAL_94dbbdaa_4_k_cu_0705d96e_262464cuda3std3__45__cpo4cendE - _ZN40_INTERNAL_94dbbdaa_4_k_cu_0705d96e_262464cuda3std3__419piecewise_constructE)
_ZN40_INTERNAL_94dbbdaa_4_k_cu_0705d96e_262464cuda3std3__419piecewise_constructE:
	.zero		1
	.type		_ZN40_INTERNAL_94dbbdaa_4_k_cu_0705d96e_262464cuda3std3__45__cpo4cendE,@object
	.size		_ZN40_INTERNAL_94dbbdaa_4_k_cu_0705d96e_262464cuda3std3__45__cpo4cendE,(_ZN40_INTERNAL_94dbbdaa_4_k_cu_0705d96e_262464cuda3std6ranges3__45__cpo4swapE - _ZN40_INTERNAL_94dbbdaa_4_k_cu_0705d96e_262464cuda3std3__45__cpo4cendE)
_ZN40_INTERNAL_94dbbdaa_4_k_cu_0705d96e_262464cuda3std3__45__cpo4cendE:
	.zero		1
	.type		_ZN40_INTERNAL_94dbbdaa_4_k_cu_0705d96e_262464cuda3std6ranges3__45__cpo4swapE,@object
	.size		_ZN40_INTERNAL_94dbbdaa_4_k_cu_0705d96e_262464cuda3std6ranges3__45__cpo4swapE,(.L_10 - _ZN40_INTERNAL_94dbbdaa_4_k_cu_0705d96e_262464cuda3std6ranges3__45__cpo4swapE)
_ZN40_INTERNAL_94dbbdaa_4_k_cu_0705d96e_262464cuda3std6ranges3__45__cpo4swapE:
	.zero		1
.L_10:


//--------------------- .nv.constant0._ZN7cutlass13device_kernelINS_4gemm6kernel13GemmUniversalIN4cute5tupleIJiiiiEEENS1_10collective13CollectiveMmaINS1_35MainloopSm100TmaUmmaWarpSpecializedILi16ELi2ELi4ENS5_IJNS4_1CILi4EEENSA_ILi2EEENSA_ILi1EEEEEEEENS5_IJNSA_ILi256EEENSA_ILi128EEENSA_ILi64EEEEEENS_12float_e4m3_tENS5_IJlSD_lEEESK_SL_NS4_8TiledMMAINS4_8MMA_AtomIJNS4_10MMA_TraitsINS4_25SM100_MMA_F8F6F4_2x1SM_SSEJSK_SK_fSG_SH_NS4_17integral_constantINS4_4UMMA5MajorELSS_0EEEST_NSQ_INSR_7ScaleInELSU_0EEESV_EEEEEENS4_6LayoutINS5_IJSD_SD_SD_EEENS5_IJNSA_ILi0EEES10_S10_EEEEENS5_IJNS4_10UnderscoreES13_S13_EEEEENS4_28SM100_TMA_2SM_LOAD_MULTICASTENS4_14ComposedLayoutINS4_7SwizzleILi2ELi4ELi3EEENS4_18smem_ptr_flag_bitsILi8EEENSY_INS5_IJNSA_ILi8EEESI_EEENS5_IJSI_SD_EEEEEEEvNS4_8identityES16_S1G_vS1H_EENS_8epilogue10collective18CollectiveEpilogueINS1J_23Sm100TmaWarpSpecializedILi2ELi2ELi64ELb0ELb0EEEJNS5_IJSH_SH_SI_EEENS5_IJNSY_ISH_SD_EENSY_ISI_SD_EEEEESK_SL_SK_SL_NS1J_6fusion15FusionCallbacksIS1N_NS1S_17LinearCombinationISK_fSK_fLNS_15FloatRoundStyleE2EEES1O_S1R_JEEENS4_5SM1004TMEM4LOAD26SM100_TMEM_LOAD_32dp32b64xENS4_13SM90_TMA_LOADES1G_NS4_39AutoVectorizingCopyWithAssumedAlignmentILi128EEENS4_14SM90_TMA_STOREES1G_S24_S24_EEEvvEEEEvNT_6ParamsE --------------------------
	.section	.nv.constant0._ZN7cutlass13device_kernelINS_4gemm6kernel13GemmUniversalIN4cute5tupleIJiiiiEEENS1_10collective13CollectiveMmaINS1_35MainloopSm100TmaUmmaWarpSpecializedILi16ELi2ELi4ENS5_IJNS4_1CILi4EEENSA_ILi2EEENSA_ILi1EEEEEEEENS5_IJNSA_ILi256EEENSA_ILi128EEENSA_ILi64EEEEEENS_12float_e4m3_tENS5_IJlSD_lEEESK_SL_NS4_8TiledMMAINS4_8MMA_AtomIJNS4_10MMA_TraitsINS4_25SM100_MMA_F8F6F4_2x1SM_SSEJSK_SK_fSG_SH_NS4_17integral_constantINS4_4UMMA5MajorELSS_0EEEST_NSQ_INSR_7ScaleInELSU_0EEESV_EEEEEENS4_6LayoutINS5_IJSD_SD_SD_EEENS5_IJNSA_ILi0EEES10_S10_EEEEENS5_IJNS4_10UnderscoreES13_S13_EEEEENS4_28SM100_TMA_2SM_LOAD_MULTICASTENS4_14ComposedLayoutINS4_7SwizzleILi2ELi4ELi3EEENS4_18smem_ptr_flag_bitsILi8EEENSY_INS5_IJNSA_ILi8EEESI_EEENS5_IJSI_SD_EEEEEEEvNS4_8identityES16_S1G_vS1H_EENS_8epilogue10collective18CollectiveEpilogueINS1J_23Sm100TmaWarpSpecializedILi2ELi2ELi64ELb0ELb0EEEJNS5_IJSH_SH_SI_EEENS5_IJNSY_ISH_SD_EENSY_ISI_SD_EEEEESK_SL_SK_SL_NS1J_6fusion15FusionCallbacksIS1N_NS1S_17LinearCombinationISK_fSK_fLNS_15FloatRoundStyleE2EEES1O_S1R_JEEENS4_5SM1004TMEM4LOAD26SM100_TMEM_LOAD_32dp32b64xENS4_13SM90_TMA_LOADES1G_NS4_39AutoVectorizingCopyWithAssumedAlignmentILi128EEENS4_14SM90_TMA_STOREES1G_S24_S24_EEEvvEEEEvNT_6ParamsE,"a",@progbits
	.sectionflags	@""
	.align	4
.nv.constant0._ZN7cutlass13device_kernelINS_4gemm6kernel13GemmUniversalIN4cute5tupleIJiiiiEEENS1_10collective13CollectiveMmaINS1_35MainloopSm100TmaUmmaWarpSpecializedILi16ELi2ELi4ENS5_IJNS4_1CILi4EEENSA_ILi2EEENSA_ILi1EEEEEEEENS5_IJNSA_ILi256EEENSA_ILi128EEENSA_ILi64EEEEEENS_12float_e4m3_tENS5_IJlSD_lEEESK_SL_NS4_8TiledMMAINS4_8MMA_AtomIJNS4_10MMA_TraitsINS4_25SM100_MMA_F8F6F4_2x1SM_SSEJSK_SK_fSG_SH_NS4_17integral_constantINS4_4UMMA5MajorELSS_0EEEST_NSQ_INSR_7ScaleInELSU_0EEESV_EEEEEENS4_6LayoutINS5_IJSD_SD_SD_EEENS5_IJNSA_ILi0EEES10_S10_EEEEENS5_IJNS4_10UnderscoreES13_S13_EEEEENS4_28SM100_TMA_2SM_LOAD_MULTICASTENS4_14ComposedLayoutINS4_7SwizzleILi2ELi4ELi3EEENS4_18smem_ptr_flag_bitsILi8EEENSY_INS5_IJNSA_ILi8EEESI_EEENS5_IJSI_SD_EEEEEEEvNS4_8identityES16_S1G_vS1H_EENS_8epilogue10collective18CollectiveEpilogueINS1J_23Sm100TmaWarpSpecializedILi2ELi2ELi64ELb0ELb0EEEJNS5_IJSH_SH_SI_EEENS5_IJNSY_ISH_SD_EENSY_ISI_SD_EEEEESK_SL_SK_SL_NS1J_6fusion15FusionCallbacksIS1N_NS1S_17LinearCombinationISK_fSK_fLNS_15FloatRoundStyleE2EEES1O_S1R_JEEENS4_5SM1004TMEM4LOAD26SM100_TMEM_LOAD_32dp32b64xENS4_13SM90_TMA_LOADES1G_NS4_39AutoVectorizingCopyWithAssumedAlignmentILi128EEENS4_14SM90_TMA_STOREES1G_S24_S24_EEEvvEEEEvNT_6ParamsE:
	.zero		2944


//--------------------- SYMBOLS --------------------------

	.type		.nv.reservedSmem.offset0,@object
	.size		.nv.reservedSmem.offset0,0x4
	.type		.nv.reservedSmem.cap,@object
	.size		.nv.reservedSmem.cap,0x4
	.type		__assertfail,@function
